	.target	sm_90a

	.elftype	@"ET_EXEC"


//--------------------- .note.nv.tkinfo           --------------------------
	.section	.note.nv.tkinfo,"",@"SHT_NOTE"
	.sectionflags	@"SHF_NOTE_NV_TKINFO"
	.tkinfo
        /*0018*/ 	.word	0x00000002
        /*0030*/ 	.string	""
        /*0030*/ 	.string	"ptxas"
        /*0030*/ 	.string	"Cuda compilation tools, release 13.0, V13.0.88"
        /*0030*/ 	.string	"Build cuda_13.0.r13.0/compiler.36424714_0"
        /*0030*/ 	.string	"-arch sm_90a -m 64 "



//--------------------- .note.nv.cuinfo           --------------------------
	.section	.note.nv.cuinfo,"",@"SHT_NOTE"
	.sectionflags	@"SHF_NOTE_NV_CUINFO"
        /*0018*/ 	.short	0x0002
        /*001a*/ 	.short	0x005a
        /*001c*/ 	.short	0x0082
	.zero		2


//--------------------- .nv.info                  --------------------------
	.section	.nv.info,"",@"SHT_CUDA_INFO"
	.align	4


	//----- nvinfo : EIATTR_REGCOUNT
	.align		4
        /*0000*/ 	.byte	0x04, 0x2f
        /*0002*/ 	.short	(.L_12 - .L_11)
	.align		4
.L_11:
        /*0004*/ 	.word	index@(_ZN7cutlass13device_kernelINS_4gemm6kernel13GemmUniversalIN4cute5tupleIJiiiiEEENS1_10collective13CollectiveMmaINS1_40MainloopSm90TmaGmmaWarpSpecializedSparseILi6ENS5_IJNS4_1CILi2EEENSA_ILi1EEESC_EEENS1_35KernelTmaWarpSpecializedCooperativeEEENS5_IJNSA_ILi256EEENSA_ILi128EEESH_EEEaNS5_IJNS4_6LayoutINS5_IJiNS5_IJSB_iEEEiEEENS5_IJlNS5_IJSC_SB_EEElEEEEENSJ_INS5_IJNS5_IJNSA_ILi64EEEiEEENS5_IJSH_iEEEiEEENS5_IJNS5_IJSH_NSA_ILi8192EEEEEENS5_IJSC_lEEElEEEEEEEEaNS5_IJlSC_lEEENS4_8TiledMMAINS4_8MMA_AtomIJNS4_4SM904GMMA6SPARSE28GMMA_64x128x64_S32S8S8_SS_TNILNS13_9SparseSelE0EEEEEENSJ_ISD_NS5_IJSC_NSA_ILi0EEES19_EEEEENS5_IJNS4_10UnderscoreES1C_S1C_EEEEENS4_13SM90_TMA_LOADENS4_14ComposedLayoutINS4_7SwizzleILi2ELi4ELi3EEENS4_25smem_sparse_ptr_flag_bitsILi2ELi8EEENSJ_INS5_IJNS5_IJSC_NSA_ILi8EEEEEENS5_IJSB_SP_EEEEEENS5_IJNS5_IJS19_SH_EEESM_EEEEEEEvNS4_8identityENS4_23SM90_TMA_LOAD_MULTICASTENS1G_INS1H_ILi3ELi4ELi3EEENS4_18smem_ptr_flag_bitsILi8EEENSJ_INS5_IJS1L_SH_EEENS5_IJSH_SC_EEEEEEEvS1T_EENS_8epilogue10collective6detail29Sm90TmaWarpSpecializedAdapterINS24_15DefaultEpilogueIiNS5_IJSC_llEEES28_NS23_6thread17LinearCombinationIiLi1EiiLNS29_9ScaleType4KindE0ELNS_15FloatRoundStyleE2EiEENS1_15EpilogueDefaultEEEEEvvEEEEvNT_6ParamsE)
        /*0008*/ 	.word	0x000000a8


	//----- nvinfo : EIATTR_FRAME_SIZE
	.align		4
.L_12:
        /*000c*/ 	.byte	0x04, 0x11
        /*000e*/ 	.short	(.L_14 - .L_13)
	.align		4
.L_13:
        /*0010*/ 	.word	index@(_ZN7cutlass13device_kernelINS_4gemm6kernel13GemmUniversalIN4cute5tupleIJiiiiEEENS1_10collective13CollectiveMmaINS1_40MainloopSm90TmaGmmaWarpSpecializedSparseILi6ENS5_IJNS4_1CILi2EEENSA_ILi1EEESC_EEENS1_35KernelTmaWarpSpecializedCooperativeEEENS5_IJNSA_ILi256EEENSA_ILi128EEESH_EEEaNS5_IJNS4_6LayoutINS5_IJiNS5_IJSB_iEEEiEEENS5_IJlNS5_IJSC_SB_EEElEEEEENSJ_INS5_IJNS5_IJNSA_ILi64EEEiEEENS5_IJSH_iEEEiEEENS5_IJNS5_IJSH_NSA_ILi8192EEEEEENS5_IJSC_lEEElEEEEEEEEaNS5_IJlSC_lEEENS4_8TiledMMAINS4_8MMA_AtomIJNS4_4SM904GMMA6SPARSE28GMMA_64x128x64_S32S8S8_SS_TNILNS13_9SparseSelE0EEEEEENSJ_ISD_NS5_IJSC_NSA_ILi0EEES19_EEEEENS5_IJNS4_10UnderscoreES1C_S1C_EEEEENS4_13SM90_TMA_LOADENS4_14ComposedLayoutINS4_7SwizzleILi2ELi4ELi3EEENS4_25smem_sparse_ptr_flag_bitsILi2ELi8EEENSJ_INS5_IJNS5_IJSC_NSA_ILi8EEEEEENS5_IJSB_SP_EEEEEENS5_IJNS5_IJS19_SH_EEESM_EEEEEEEvNS4_8identityENS4_23SM90_TMA_LOAD_MULTICASTENS1G_INS1H_ILi3ELi4ELi3EEENS4_18smem_ptr_flag_bitsILi8EEENSJ_INS5_IJS1L_SH_EEENS5_IJSH_SC_EEEEEEEvS1T_EENS_8epilogue10collective6detail29Sm90TmaWarpSpecializedAdapterINS24_15DefaultEpilogueIiNS5_IJSC_llEEES28_NS23_6thread17LinearCombinationIiLi1EiiLNS29_9ScaleType4KindE0ELNS_15FloatRoundStyleE2EiEENS1_15EpilogueDefaultEEEEEvvEEEEvNT_6ParamsE)
        /*0014*/ 	.word	0x00000000


	//----- nvinfo : EIATTR_MIN_STACK_SIZE
	.align		4
.L_14:
        /*0018*/ 	.byte	0x04, 0x12
        /*001a*/ 	.short	(.L_16 - .L_15)
	.align		4
.L_15:
        /*001c*/ 	.word	index@(_ZN7cutlass13device_kernelINS_4gemm6kernel13GemmUniversalIN4cute5tupleIJiiiiEEENS1_10collective13CollectiveMmaINS1_40MainloopSm90TmaGmmaWarpSpecializedSparseILi6ENS5_IJNS4_1CILi2EEENSA_ILi1EEESC_EEENS1_35KernelTmaWarpSpecializedCooperativeEEENS5_IJNSA_ILi256EEENSA_ILi128EEESH_EEEaNS5_IJNS4_6LayoutINS5_IJiNS5_IJSB_iEEEiEEENS5_IJlNS5_IJSC_SB_EEElEEEEENSJ_INS5_IJNS5_IJNSA_ILi64EEEiEEENS5_IJSH_iEEEiEEENS5_IJNS5_IJSH_NSA_ILi8192EEEEEENS5_IJSC_lEEElEEEEEEEEaNS5_IJlSC_lEEENS4_8TiledMMAINS4_8MMA_AtomIJNS4_4SM904GMMA6SPARSE28GMMA_64x128x64_S32S8S8_SS_TNILNS13_9SparseSelE0EEEEEENSJ_ISD_NS5_IJSC_NSA_ILi0EEES19_EEEEENS5_IJNS4_10UnderscoreES1C_S1C_EEEEENS4_13SM90_TMA_LOADENS4_14ComposedLayoutINS4_7SwizzleILi2ELi4ELi3EEENS4_25smem_sparse_ptr_flag_bitsILi2ELi8EEENSJ_INS5_IJNS5_IJSC_NSA_ILi8EEEEEENS5_IJSB_SP_EEEEEENS5_IJNS5_IJS19_SH_EEESM_EEEEEEEvNS4_8identityENS4_23SM90_TMA_LOAD_MULTICASTENS1G_INS1H_ILi3ELi4ELi3EEENS4_18smem_ptr_flag_bitsILi8EEENSJ_INS5_IJS1L_SH_EEENS5_IJSH_SC_EEEEEEEvS1T_EENS_8epilogue10collective6detail29Sm90TmaWarpSpecializedAdapterINS24_15DefaultEpilogueIiNS5_IJSC_llEEES28_NS23_6thread17LinearCombinationIiLi1EiiLNS29_9ScaleType4KindE0ELNS_15FloatRoundStyleE2EiEENS1_15EpilogueDefaultEEEEEvvEEEEvNT_6ParamsE)
        /*0020*/ 	.word	0x00000000
.L_16:


//--------------------- .nv.compat                --------------------------
	.section	.nv.compat,"",@"SHT_CUDA_COMPAT_INFO"
	.align	4
        /*0000*/ 	.byte	0x02, 0x09, 0x01, 0x00, 0x02, 0x02, 0x04, 0x00, 0x02, 0x05, 0x05, 0x00, 0x03, 0x07, 0x01, 0x01
        /*0010*/ 	.byte	0x02, 0x03, 0x01, 0x00, 0x02, 0x06, 0x01, 0x00, 0x04, 0x0b, 0x08, 0x00, 0x00, 0x00, 0x00, 0x00
        /*0020*/ 	.byte	0x00, 0x00, 0x00, 0x00


//--------------------- .nv.info._ZN7cutlass13device_kernelINS_4gemm6kernel13GemmUniversalIN4cute5tupleIJiiiiEEENS1_10collective13CollectiveMmaINS1_40MainloopSm90TmaGmmaWarpSpecializedSparseILi6ENS5_IJNS4_1CILi2EEENSA_ILi1EEESC_EEENS1_35KernelTmaWarpSpecializedCooperativeEEENS5_IJNSA_ILi256EEENSA_ILi128EEESH_EEEaNS5_IJNS4_6LayoutINS5_IJiNS5_IJSB_iEEEiEEENS5_IJlNS5_IJSC_SB_EEElEEEEENSJ_INS5_IJNS5_IJNSA_ILi64EEEiEEENS5_IJSH_iEEEiEEENS5_IJNS5_IJSH_NSA_ILi8192EEEEEENS5_IJSC_lEEElEEEEEEEEaNS5_IJlSC_lEEENS4_8TiledMMAINS4_8MMA_AtomIJNS4_4SM904GMMA6SPARSE28GMMA_64x128x64_S32S8S8_SS_TNILNS13_9SparseSelE0EEEEEENSJ_ISD_NS5_IJSC_NSA_ILi0EEES19_EEEEENS5_IJNS4_10UnderscoreES1C_S1C_EEEEENS4_13SM90_TMA_LOADENS4_14ComposedLayoutINS4_7SwizzleILi2ELi4ELi3EEENS4_25smem_sparse_ptr_flag_bitsILi2ELi8EEENSJ_INS5_IJNS5_IJSC_NSA_ILi8EEEEEENS5_IJSB_SP_EEEEEENS5_IJNS5_IJS19_SH_EEESM_EEEEEEEvNS4_8identityENS4_23SM90_TMA_LOAD_MULTICASTENS1G_INS1H_ILi3ELi4ELi3EEENS4_18smem_ptr_flag_bitsILi8EEENSJ_INS5_IJS1L_SH_EEENS5_IJSH_SC_EEEEEEEvS1T_EENS_8epilogue10collective6detail29Sm90TmaWarpSpecializedAdapterINS24_15DefaultEpilogueIiNS5_IJSC_llEEES28_NS23_6thread17LinearCombinationIiLi1EiiLNS29_9ScaleType4KindE0ELNS_15FloatRoundStyleE2EiEENS1_15EpilogueDefaultEEEEEvvEEEEvNT_6ParamsE --------------------------
	.section	.nv.info._ZN7cutlass13device_kernelINS_4gemm6kernel13GemmUniversalIN4cute5tupleIJiiiiEEENS1_10collective13CollectiveMmaINS1_40MainloopSm90TmaGmmaWarpSpecializedSparseILi6ENS5_IJNS4_1CILi2EEENSA_ILi1EEESC_EEENS1_35KernelTmaWarpSpecializedCooperativeEEENS5_IJNSA_ILi256EEENSA_ILi128EEESH_EEEaNS5_IJNS4_6LayoutINS5_IJiNS5_IJSB_iEEEiEEENS5_IJlNS5_IJSC_SB_EEElEEEEENSJ_INS5_IJNS5_IJNSA_ILi64EEEiEEENS5_IJSH_iEEEiEEENS5_IJNS5_IJSH_NSA_ILi8192EEEEEENS5_IJSC_lEEElEEEEEEEEaNS5_IJlSC_lEEENS4_8TiledMMAINS4_8MMA_AtomIJNS4_4SM904GMMA6SPARSE28GMMA_64x128x64_S32S8S8_SS_TNILNS13_9SparseSelE0EEEEEENSJ_ISD_NS5_IJSC_NSA_ILi0EEES19_EEEEENS5_IJNS4_10UnderscoreES1C_S1C_EEEEENS4_13SM90_TMA_LOADENS4_14ComposedLayoutINS4_7SwizzleILi2ELi4ELi3EEENS4_25smem_sparse_ptr_flag_bitsILi2ELi8EEENSJ_INS5_IJNS5_IJSC_NSA_ILi8EEEEEENS5_IJSB_SP_EEEEEENS5_IJNS5_IJS19_SH_EEESM_EEEEEEEvNS4_8identityENS4_23SM90_TMA_LOAD_MULTICASTENS1G_INS1H_ILi3ELi4ELi3EEENS4_18smem_ptr_flag_bitsILi8EEENSJ_INS5_IJS1L_SH_EEENS5_IJSH_SC_EEEEEEEvS1T_EENS_8epilogue10collective6detail29Sm90TmaWarpSpecializedAdapterINS24_15DefaultEpilogueIiNS5_IJSC_llEEES28_NS23_6thread17LinearCombinationIiLi1EiiLNS29_9ScaleType4KindE0ELNS_15FloatRoundStyleE2EiEENS1_15EpilogueDefaultEEEEEvvEEEEvNT_6ParamsE,"",@"SHT_CUDA_INFO"
	.sectionflags	@""
	.align	4


	//----- nvinfo : EIATTR_CUDA_API_VERSION
	.align		4
        /*0000*/ 	.byte	0x04, 0x37
        /*0002*/ 	.short	(.L_18 - .L_17)
.L_17:
        /*0004*/ 	.word	0x00000082


	//----- nvinfo : EIATTR_KPARAM_INFO
	.align		4
.L_18:
        /*0008*/ 	.byte	0x04, 0x17
        /*000a*/ 	.short	(.L_20 - .L_19)
.L_19:
        /*000c*/ 	.word	0x00000000
        /*0010*/ 	.short	0x0000
        /*0012*/ 	.short	0x0070
        /*0014*/ 	.byte	0x00, 0xf0, 0x01, 0x14


	//----- nvinfo : EIATTR_SPARSE_MMA_MASK
	.align		4
.L_20:
        /*0018*/ 	.byte	0x03, 0x50
        /*001a*/ 	.short	0x0004


	//----- nvinfo : EIATTR_MAXREG_COUNT
	.align		4
        /*001c*/ 	.byte	0x03, 0x1b
        /*001e*/ 	.short	0x00a8


	//----- nvinfo : EIATTR_NUM_BARRIERS
	.align		4
        /*0020*/ 	.byte	0x02, 0x4c
        /*0022*/ 	.byte	0x01
	.zero		1


	//----- nvinfo : EIATTR_MERCURY_ISA_VERSION
	.align		4
        /*0024*/ 	.byte	0x03, 0x5f
        /*0026*/ 	.short	0x0101


	//----- nvinfo : EIATTR_INT_WARP_WIDE_INSTR_OFFSETS
	.align		4
        /*0028*/ 	.byte	0x04, 0x31
        /*002a*/ 	.short	(.L_22 - .L_21)


	//   ....[0]....
.L_21:
        /*002c*/ 	.word	0x000005b0


	//   ....[1]....
        /*0030*/ 	.word	0x000005d0


	//   ....[2]....
        /*0034*/ 	.word	0x00000740


	//----- nvinfo : EIATTR_COOP_GROUP_MASK_REGIDS
	.align		4
.L_22:
        /*0038*/ 	.byte	0x04, 0x29
        /*003a*/ 	.short	(.L_24 - .L_23)


	//   ....[0]....
.L_23:
        /*003c*/ 	.word	0xffffffff


	//   ....[1]....
        /*0040*/ 	.word	0xffffffff


	//   ....[2]....
        /*0044*/ 	.word	0xffffffff


	//   ....[3]....
        /*0048*/ 	.word	0xffffffff


	//   ....[4]....
        /*004c*/ 	.word	0xffffffff


	//   ....[5]....
        /*0050*/ 	.word	0xffffffff


	//----- nvinfo : EIATTR_COOP_GROUP_INSTR_OFFSETS
	.align		4
.L_24:
        /*0054*/ 	.byte	0x04, 0x28
        /*0056*/ 	.short	(.L_26 - .L_25)


	//   ....[0]....
.L_25:
        /*0058*/ 	.word	0x00000060


	//   ....[1]....
        /*005c*/ 	.word	0x00000070


	//   ....[2]....
        /*0060*/ 	.word	0x000001c0


	//   ....[3]....
        /*0064*/ 	.word	0x00000430


	//   ....[4]....
        /*0068*/ 	.word	0x00000870


	//   ....[5]....
        /*006c*/ 	.word	0x00001340


	//----- nvinfo : EIATTR_REG_RECONFIG
	.align		4
.L_26:
        /*0070*/ 	.byte	0x01, 0x54
	.zero		2


	//----- nvinfo : EIATTR_MBARRIER_INSTR_OFFSETS
	.align		4
        /*0074*/ 	.byte	0x04, 0x39
        /*0076*/ 	.short	(.L_28 - .L_27)


	//   ....[0]....
.L_27:
        /*0078*/ 	.word	0x00000340
        /*007c*/ 	.word	0x000000ff
        /*0080*/ 	.word	0x00000000
        /*0084*/ 	.short	0x0100
        /*0086*/ 	.byte	0x0a
	.zero		1


	//   ....[1]....
        /*0088*/ 	.word	0x00000350
        /*008c*/ 	.word	0x000000ff
        /*0090*/ 	.word	0x00000030
        /*0094*/ 	.short	0x0100
        /*0096*/ 	.byte	0x0a
	.zero		1


	//   ....[2]....
        /*0098*/ 	.word	0x00000360
        /*009c*/ 	.word	0x000000ff
        /*00a0*/ 	.word	0x00000008
        /*00a4*/ 	.short	0x0100
        /*00a6*/ 	.byte	0x0a
	.zero		1


	//   ....[3]....
        /*00a8*/ 	.word	0x00000370
        /*00ac*/ 	.word	0x000000ff
        /*00b0*/ 	.word	0x00000038
        /*00b4*/ 	.short	0x0100
        /*00b6*/ 	.byte	0x0a
	.zero		1


	//   ....[4]....
        /*00b8*/ 	.word	0x00000380
        /*00bc*/ 	.word	0x000000ff
        /*00c0*/ 	.word	0x00000010
        /*00c4*/ 	.short	0x0100
        /*00c6*/ 	.byte	0x0a
	.zero		1


	//   ....[5]....
        /*00c8*/ 	.word	0x00000390
        /*00cc*/ 	.word	0x000000ff
        /*00d0*/ 	.word	0x00000040
        /*00d4*/ 	.short	0x0100
        /*00d6*/ 	.byte	0x0a
	.zero		1


	//   ....[6]....
        /*00d8*/ 	.word	0x000003a0
        /*00dc*/ 	.word	0x000000ff
        /*00e0*/ 	.word	0x00000018
        /*00e4*/ 	.short	0x0100
        /*00e6*/ 	.byte	0x0a
	.zero		1


	//   ....[7]....
        /*00e8*/ 	.word	0x000003b0
        /*00ec*/ 	.word	0x000000ff
        /*00f0*/ 	.word	0x00000048
        /*00f4*/ 	.short	0x0100
        /*00f6*/ 	.byte	0x0a
	.zero		1


	//   ....[8]....
        /*00f8*/ 	.word	0x000003c0
        /*00fc*/ 	.word	0x000000ff
        /*0100*/ 	.word	0x00000020
        /*0104*/ 	.short	0x0100
        /*0106*/ 	.byte	0x0a
	.zero		1


	//   ....[9]....
        /*0108*/ 	.word	0x000003d0
        /*010c*/ 	.word	0x000000ff
        /*0110*/ 	.word	0x00000050
        /*0114*/ 	.short	0x0100
        /*0116*/ 	.byte	0x0a
	.zero		1


	//   ....[10]....
        /*0118*/ 	.word	0x000003e0
        /*011c*/ 	.word	0x000000ff
        /*0120*/ 	.word	0x00000028
        /*0124*/ 	.short	0x0100
        /*0126*/ 	.byte	0x0a
	.zero		1


	//   ....[11]....
        /*0128*/ 	.word	0x000003f0
        /*012c*/ 	.word	0x000000ff
        /*0130*/ 	.word	0x00000058
        /*0134*/ 	.short	0x0100
        /*0136*/ 	.byte	0x0a
	.zero		1


	//   ....[12]....
        /*0138*/ 	.word	0x000007c0
        /*013c*/ 	.word	0x000000ff
        /*0140*/ 	.word	0x00000070
        /*0144*/ 	.short	0x0100
        /*0146*/ 	.byte	0x08
	.zero		1


	//   ....[13]....
        /*0148*/ 	.word	0x00000820
        /*014c*/ 	.word	0x000000ff
        /*0150*/ 	.word	0x00000078
        /*0154*/ 	.short	0x0100
        /*0156*/ 	.byte	0x08
	.zero		1


	//   ....[14]....
        /*0158*/ 	.word	0x00001890
        /*015c*/ 	.word	0x000000ff
        /*0160*/ 	.word	0x00000000
        /*0164*/ 	.short	0x010a
        /*0166*/ 	.byte	0x08
	.zero		1


	//   ....[15]....
        /*0168*/ 	.word	0x00001980
        /*016c*/ 	.word	0x000000ff
        /*0170*/ 	.word	0x00000000
        /*0174*/ 	.short	0x010a
        /*0176*/ 	.byte	0x08
	.zero		1


	//   ....[16]....
        /*0178*/ 	.word	0x00001be0
        /*017c*/ 	.word	0x0000000e
        /*0180*/ 	.word	0x00000000
        /*0184*/ 	.short	0x0101
        /*0186*/ 	.byte	0x3f
	.zero		1


	//   ....[17]....
        /*0188*/ 	.word	0x0000af70
        /*018c*/ 	.word	0x0000000f
        /*0190*/ 	.word	0x00000030
        /*0194*/ 	.short	0x010a
        /*0196*/ 	.byte	0x3f
	.zero		1


	//   ....[18]....
        /*0198*/ 	.word	0x0000b3d0
        /*019c*/ 	.word	0x00000007
        /*01a0*/ 	.word	0x00000078
        /*01a4*/ 	.short	0x0101
        /*01a6*/ 	.byte	0x3f
	.zero		1


	//   ....[19]....
        /*01a8*/ 	.word	0x0000bb20
        /*01ac*/ 	.word	0x00000005
        /*01b0*/ 	.word	0x00000000
        /*01b4*/ 	.short	0x010a
        /*01b6*/ 	.byte	0x3f
	.zero		1


	//   ....[20]....
        /*01b8*/ 	.word	0x0000bba0
        /*01bc*/ 	.word	0x00000007
        /*01c0*/ 	.word	0x00000000
        /*01c4*/ 	.short	0x010a
        /*01c6*/ 	.byte	0x3f
	.zero		1


	//   ....[21]....
        /*01c8*/ 	.word	0x0000bc30
        /*01cc*/ 	.word	0x00000006
        /*01d0*/ 	.word	0x00000000
        /*01d4*/ 	.short	0x010a
        /*01d6*/ 	.byte	0x3f
	.zero		1


	//   ....[22]....
        /*01d8*/ 	.word	0x0000bcc0
        /*01dc*/ 	.word	0x00000009
        /*01e0*/ 	.word	0x00000000
        /*01e4*/ 	.short	0x010a
        /*01e6*/ 	.byte	0x3f
	.zero		1


	//   ....[23]....
        /*01e8*/ 	.word	0x0000bd50
        /*01ec*/ 	.word	0x00000006
        /*01f0*/ 	.word	0x00000000
        /*01f4*/ 	.short	0x010a
        /*01f6*/ 	.byte	0x3f
	.zero		1


	//   ....[24]....
        /*01f8*/ 	.word	0x0000bde0
        /*01fc*/ 	.word	0x00000003
        /*0200*/ 	.word	0x00000000
        /*0204*/ 	.short	0x010a
        /*0206*/ 	.byte	0x3f
	.zero		1


	//   ....[25]....
        /*0208*/ 	.word	0x0000be50
        /*020c*/ 	.word	0x0000000e
        /*0210*/ 	.word	0x00000000
        /*0214*/ 	.short	0x010a
        /*0216*/ 	.byte	0x3f
	.zero		1


	//   ....[26]....
        /*0218*/ 	.word	0x0000bf20
        /*021c*/ 	.word	0x0000000f
        /*0220*/ 	.word	0x00000030
        /*0224*/ 	.short	0x010a
        /*0226*/ 	.byte	0x3f
	.zero		1


	//   ....[27]....
        /*0228*/ 	.word	0x0000bff0
        /*022c*/ 	.word	0x00000005
        /*0230*/ 	.word	0x00000000
        /*0234*/ 	.short	0x010a
        /*0236*/ 	.byte	0x3f
	.zero		1


	//   ....[28]....
        /*0238*/ 	.word	0x0000c040
        /*023c*/ 	.word	0x00000007
        /*0240*/ 	.word	0x00000000
        /*0244*/ 	.short	0x010a
        /*0246*/ 	.byte	0x3f
	.zero		1


	//   ....[29]....
        /*0248*/ 	.word	0x0000c090
        /*024c*/ 	.word	0x00000006
        /*0250*/ 	.word	0x00000000
        /*0254*/ 	.short	0x010a
        /*0256*/ 	.byte	0x3f
	.zero		1


	//   ....[30]....
        /*0258*/ 	.word	0x0000c0e0
        /*025c*/ 	.word	0x00000009
        /*0260*/ 	.word	0x00000000
        /*0264*/ 	.short	0x010a
        /*0266*/ 	.byte	0x3f
	.zero		1


	//   ....[31]....
        /*0268*/ 	.word	0x0000c130
        /*026c*/ 	.word	0x00000006
        /*0270*/ 	.word	0x00000000
        /*0274*/ 	.short	0x010a
        /*0276*/ 	.byte	0x3f
	.zero		1


	//----- nvinfo : EIATTR_NUM_MBARRIERS
	.align		4
.L_28:
        /*0278*/ 	.byte	0x03, 0x38
        /*027a*/ 	.short	0x000e


	//----- nvinfo : EIATTR_EXIT_INSTR_OFFSETS
	.align		4
        /*027c*/ 	.byte	0x04, 0x1c
        /*027e*/ 	.short	(.L_30 - .L_29)


	//   ....[0]....
.L_29:
        /*0280*/ 	.word	0x000009e0


	//   ....[1]....
        /*0284*/ 	.word	0x00001210


	//   ....[2]....
        /*0288*/ 	.word	0x0000a650


	//   ....[3]....
        /*028c*/ 	.word	0x0000abb0


	//   ....[4]....
        /*0290*/ 	.word	0x0000be30


	//----- nvinfo : EIATTR_MAX_THREADS
	.align		4
.L_30:
        /*0294*/ 	.byte	0x04, 0x05
        /*0296*/ 	.short	(.L_32 - .L_31)
.L_31:
        /*0298*/ 	.word	0x00000180
        /*029c*/ 	.word	0x00000001
        /*02a0*/ 	.word	0x00000001


	//----- nvinfo : EIATTR_CRS_STACK_SIZE
	.align		4
.L_32:
        /*02a4*/ 	.byte	0x04, 0x1e
        /*02a6*/ 	.short	(.L_34 - .L_33)
.L_33:
        /*02a8*/ 	.word	0x00000000


	//----- nvinfo : EIATTR_CBANK_PARAM_SIZE
	.align		4
.L_34:
        /*02ac*/ 	.byte	0x03, 0x19
        /*02ae*/ 	.short	0x0570


	//----- nvinfo : EIATTR_PARAM_CBANK
	.align		4
        /*02b0*/ 	.byte	0x04, 0x0a
        /*02b2*/ 	.short	(.L_36 - .L_35)
	.align		4
.L_35:
        /*02b4*/ 	.word	index@(.nv.constant0._ZN7cutlass13device_kernelINS_4gemm6kernel13GemmUniversalIN4cute5tupleIJiiiiEEENS1_10collective13CollectiveMmaINS1_40MainloopSm90TmaGmmaWarpSpecializedSparseILi6ENS5_IJNS4_1CILi2EEENSA_ILi1EEESC_EEENS1_35KernelTmaWarpSpecializedCooperativeEEENS5_IJNSA_ILi256EEENSA_ILi128EEESH_EEEaNS5_IJNS4_6LayoutINS5_IJiNS5_IJSB_iEEEiEEENS5_IJlNS5_IJSC_SB_EEElEEEEENSJ_INS5_IJNS5_IJNSA_ILi64EEEiEEENS5_IJSH_iEEEiEEENS5_IJNS5_IJSH_NSA_ILi8192EEEEEENS5_IJSC_lEEElEEEEEEEEaNS5_IJlSC_lEEENS4_8TiledMMAINS4_8MMA_AtomIJNS4_4SM904GMMA6SPARSE28GMMA_64x128x64_S32S8S8_SS_TNILNS13_9SparseSelE0EEEEEENSJ_ISD_NS5_IJSC_NSA_ILi0EEES19_EEEEENS5_IJNS4_10UnderscoreES1C_S1C_EEEEENS4_13SM90_TMA_LOADENS4_14ComposedLayoutINS4_7SwizzleILi2ELi4ELi3EEENS4_25smem_sparse_ptr_flag_bitsILi2ELi8EEENSJ_INS5_IJNS5_IJSC_NSA_ILi8EEEEEENS5_IJSB_SP_EEEEEENS5_IJNS5_IJS19_SH_EEESM_EEEEEEEvNS4_8identityENS4_23SM90_TMA_LOAD_MULTICASTENS1G_INS1H_ILi3ELi4ELi3EEENS4_18smem_ptr_flag_bitsILi8EEENSJ_INS5_IJS1L_SH_EEENS5_IJSH_SC_EEEEEEEvS1T_EENS_8epilogue10collective6detail29Sm90TmaWarpSpecializedAdapterINS24_15DefaultEpilogueIiNS5_IJSC_llEEES28_NS23_6thread17LinearCombinationIiLi1EiiLNS29_9ScaleType4KindE0ELNS_15FloatRoundStyleE2EiEENS1_15EpilogueDefaultEEEEEvvEEEEvNT_6ParamsE)
        /*02b8*/ 	.short	0x0210
        /*02ba*/ 	.short	0x0570


	//----- nvinfo : EIATTR_SW_WAR
	.align		4
.L_36:
        /*02bc*/ 	.byte	0x04, 0x36
        /*02be*/ 	.short	(.L_38 - .L_37)
.L_37:
        /*02c0*/ 	.word	0x00000008
.L_38:


//--------------------- .nv.callgraph             --------------------------
	.section	.nv.callgraph,"",@"SHT_CUDA_CALLGRAPH"
	.align	4
	.sectionentsize	8
	.align		4
        /*0000*/ 	.word	0x00000000
	.align		4
        /*0004*/ 	.word	0xffffffff
	.align		4
        /*0008*/ 	.word	0x00000000
	.align		4
        /*000c*/ 	.word	0xfffffffe
	.align		4
        /*0010*/ 	.word	0x00000000
	.align		4
        /*0014*/ 	.word	0xfffffffd
	.align		4
        /*0018*/ 	.word	0x00000000
	.align		4
        /*001c*/ 	.word	0xfffffffc


//--------------------- .nv.constant4             --------------------------
	.section	.nv.constant4,"a",@progbits
	.align	8
	.align		8
.nv.constant4:
        /*0000*/ 	.dword	_ZN39_INTERNAL_7fa833f1_4_k_cu_e86c8006_27074cuda3std3__45__cpo5beginE
	.align		8
        /*0008*/ 	.dword	_ZN39_INTERNAL_7fa833f1_4_k_cu_e86c8006_27074cuda3std3__45__cpo3endE
	.align		8
        /*0010*/ 	.dword	_ZN39_INTERNAL_7fa833f1_4_k_cu_e86c8006_27074cuda3std3__45__cpo6cbeginE
	.align		8
        /*0018*/ 	.dword	_ZN39_INTERNAL_7fa833f1_4_k_cu_e86c8006_27074cuda3std3__45__cpo4cendE
	.align		8
        /*0020*/ 	.dword	_ZN39_INTERNAL_7fa833f1_4_k_cu_e86c8006_27074cuda3std3__441_GLOBAL__N__7fa833f1_4_k_cu_e86c8006_27076ignoreE
	.align		8
        /*0028*/ 	.dword	_ZN39_INTERNAL_7fa833f1_4_k_cu_e86c8006_27074cuda3std3__419piecewise_constructE
	.align		8
        /*0030*/ 	.dword	_ZN39_INTERNAL_7fa833f1_4_k_cu_e86c8006_27074cuda3std3__48in_placeE
	.align		8
        /*0038*/ 	.dword	_ZN39_INTERNAL_7fa833f1_4_k_cu_e86c8006_27074cuda3std6ranges3__45__cpo4swapE
	.align		8
        /*0040*/ 	.dword	_ZN39_INTERNAL_7fa833f1_4_k_cu_e86c8006_27074cuda3std6ranges3__45__cpo9iter_moveE
	.align		8
        /*0048*/ 	.dword	_ZN39_INTERNAL_7fa833f1_4_k_cu_e86c8006_27074cute7productE
	.align		8
        /*0050*/ 	.dword	_ZN39_INTERNAL_7fa833f1_4_k_cu_e86c8006_27074cute1_E


//--------------------- .text._ZN7cutlass13device_kernelINS_4gemm6kernel13GemmUniversalIN4cute5tupleIJiiiiEEENS1_10collective13CollectiveMmaINS1_40MainloopSm90TmaGmmaWarpSpecializedSparseILi6ENS5_IJNS4_1CILi2EEENSA_ILi1EEESC_EEENS1_35KernelTmaWarpSpecializedCooperativeEEENS5_IJNSA_ILi256EEENSA_ILi128EEESH_EEEaNS5_IJNS4_6LayoutINS5_IJiNS5_IJSB_iEEEiEEENS5_IJlNS5_IJSC_SB_EEElEEEEENSJ_INS5_IJNS5_IJNSA_ILi64EEEiEEENS5_IJSH_iEEEiEEENS5_IJNS5_IJSH_NSA_ILi8192EEEEEENS5_IJSC_lEEElEEEEEEEEaNS5_IJlSC_lEEENS4_8TiledMMAINS4_8MMA_AtomIJNS4_4SM904GMMA6SPARSE28GMMA_64x128x64_S32S8S8_SS_TNILNS13_9SparseSelE0EEEEEENSJ_ISD_NS5_IJSC_NSA_ILi0EEES19_EEEEENS5_IJNS4_10UnderscoreES1C_S1C_EEEEENS4_13SM90_TMA_LOADENS4_14ComposedLayoutINS4_7SwizzleILi2ELi4ELi3EEENS4_25smem_sparse_ptr_flag_bitsILi2ELi8EEENSJ_INS5_IJNS5_IJSC_NSA_ILi8EEEEEENS5_IJSB_SP_EEEEEENS5_IJNS5_IJS19_SH_EEESM_EEEEEEEvNS4_8identityENS4_23SM90_TMA_LOAD_MULTICASTENS1G_INS1H_ILi3ELi4ELi3EEENS4_18smem_ptr_flag_bitsILi8EEENSJ_INS5_IJS1L_SH_EEENS5_IJSH_SC_EEEEEEEvS1T_EENS_8epilogue10collective6detail29Sm90TmaWarpSpecializedAdapterINS24_15DefaultEpilogueIiNS5_IJSC_llEEES28_NS23_6thread17LinearCombinationIiLi1EiiLNS29_9ScaleType4KindE0ELNS_15FloatRoundStyleE2EiEENS1_15EpilogueDefaultEEEEEvvEEEEvNT_6ParamsE --------------------------
	.section	.text._ZN7cutlass13device_kernelINS_4gemm6kernel13GemmUniversalIN4cute5tupleIJiiiiEEENS1_10collective13CollectiveMmaINS1_40MainloopSm90TmaGmmaWarpSpecializedSparseILi6ENS5_IJNS4_1CILi2EEENSA_ILi1EEESC_EEENS1_35KernelTmaWarpSpecializedCooperativeEEENS5_IJNSA_ILi256EEENSA_ILi128EEESH_EEEaNS5_IJNS4_6LayoutINS5_IJiNS5_IJSB_iEEEiEEENS5_IJlNS5_IJSC_SB_EEElEEEEENSJ_INS5_IJNS5_IJNSA_ILi64EEEiEEENS5_IJSH_iEEEiEEENS5_IJNS5_IJSH_NSA_ILi8192EEEEEENS5_IJSC_lEEElEEEEEEEEaNS5_IJlSC_lEEENS4_8TiledMMAINS4_8MMA_AtomIJNS4_4SM904GMMA6SPARSE28GMMA_64x128x64_S32S8S8_SS_TNILNS13_9SparseSelE0EEEEEENSJ_ISD_NS5_IJSC_NSA_ILi0EEES19_EEEEENS5_IJNS4_10UnderscoreES1C_S1C_EEEEENS4_13SM90_TMA_LOADENS4_14ComposedLayoutINS4_7SwizzleILi2ELi4ELi3EEENS4_25smem_sparse_ptr_flag_bitsILi2ELi8EEENSJ_INS5_IJNS5_IJSC_NSA_ILi8EEEEEENS5_IJSB_SP_EEEEEENS5_IJNS5_IJS19_SH_EEESM_EEEEEEEvNS4_8identityENS4_23SM90_TMA_LOAD_MULTICASTENS1G_INS1H_ILi3ELi4ELi3EEENS4_18smem_ptr_flag_bitsILi8EEENSJ_INS5_IJS1L_SH_EEENS5_IJSH_SC_EEEEEEEvS1T_EENS_8epilogue10collective6detail29Sm90TmaWarpSpecializedAdapterINS24_15DefaultEpilogueIiNS5_IJSC_llEEES28_NS23_6thread17LinearCombinationIiLi1EiiLNS29_9ScaleType4KindE0ELNS_15FloatRoundStyleE2EiEENS1_15EpilogueDefaultEEEEEvvEEEEvNT_6ParamsE,"ax",@progbits
	.align	128
.text._ZN7cutlass13device_kernelINS_4gemm6kernel13GemmUniversalIN4cute5tupleIJiiiiEEENS1_10collective13CollectiveMmaINS1_40MainloopSm90TmaGmmaWarpSpecializedSparseILi6ENS5_IJNS4_1CILi2EEENSA_ILi1EEESC_EEENS1_35KernelTmaWarpSpecializedCooperativeEEENS5_IJNSA_ILi256EEENSA_ILi128EEESH_EEEaNS5_IJNS4_6LayoutINS5_IJiNS5_IJSB_iEEEiEEENS5_IJlNS5_IJSC_SB_EEElEEEEENSJ_INS5_IJNS5_IJNSA_ILi64EEEiEEENS5_IJSH_iEEEiEEENS5_IJNS5_IJSH_NSA_ILi8192EEEEEENS5_IJSC_lEEElEEEEEEEEaNS5_IJlSC_lEEENS4_8TiledMMAINS4_8MMA_AtomIJNS4_4SM904GMMA6SPARSE28GMMA_64x128x64_S32S8S8_SS_TNILNS13_9SparseSelE0EEEEEENSJ_ISD_NS5_IJSC_NSA_ILi0EEES19_EEEEENS5_IJNS4_10UnderscoreES1C_S1C_EEEEENS4_13SM90_TMA_LOADENS4_14ComposedLayoutINS4_7SwizzleILi2ELi4ELi3EEENS4_25smem_sparse_ptr_flag_bitsILi2ELi8EEENSJ_INS5_IJNS5_IJSC_NSA_ILi8EEEEEENS5_IJSB_SP_EEEEEENS5_IJNS5_IJS19_SH_EEESM_EEEEEEEvNS4_8identityENS4_23SM90_TMA_LOAD_MULTICASTENS1G_INS1H_ILi3ELi4ELi3EEENS4_18smem_ptr_flag_bitsILi8EEENSJ_INS5_IJS1L_SH_EEENS5_IJSH_SC_EEEEEEEvS1T_EENS_8epilogue10collective6detail29Sm90TmaWarpSpecializedAdapterINS24_15DefaultEpilogueIiNS5_IJSC_llEEES28_NS23_6thread17LinearCombinationIiLi1EiiLNS29_9ScaleType4KindE0ELNS_15FloatRoundStyleE2EiEENS1_15EpilogueDefaultEEEEEvvEEEEvNT_6ParamsE:
        .type           _ZN7cutlass13device_kernelINS_4gemm6kernel13GemmUniversalIN4cute5tupleIJiiiiEEENS1_10collective13CollectiveMmaINS1_40MainloopSm90TmaGmmaWarpSpecializedSparseILi6ENS5_IJNS4_1CILi2EEENSA_ILi1EEESC_EEENS1_35KernelTmaWarpSpecializedCooperativeEEENS5_IJNSA_ILi256EEENSA_ILi128EEESH_EEEaNS5_IJNS4_6LayoutINS5_IJiNS5_IJSB_iEEEiEEENS5_IJlNS5_IJSC_SB_EEElEEEEENSJ_INS5_IJNS5_IJNSA_ILi64EEEiEEENS5_IJSH_iEEEiEEENS5_IJNS5_IJSH_NSA_ILi8192EEEEEENS5_IJSC_lEEElEEEEEEEEaNS5_IJlSC_lEEENS4_8TiledMMAINS4_8MMA_AtomIJNS4_4SM904GMMA6SPARSE28GMMA_64x128x64_S32S8S8_SS_TNILNS13_9SparseSelE0EEEEEENSJ_ISD_NS5_IJSC_NSA_ILi0EEES19_EEEEENS5_IJNS4_10UnderscoreES1C_S1C_EEEEENS4_13SM90_TMA_LOADENS4_14ComposedLayoutINS4_7SwizzleILi2ELi4ELi3EEENS4_25smem_sparse_ptr_flag_bitsILi2ELi8EEENSJ_INS5_IJNS5_IJSC_NSA_ILi8EEEEEENS5_IJSB_SP_EEEEEENS5_IJNS5_IJS19_SH_EEESM_EEEEEEEvNS4_8identityENS4_23SM90_TMA_LOAD_MULTICASTENS1G_INS1H_ILi3ELi4ELi3EEENS4_18smem_ptr_flag_bitsILi8EEENSJ_INS5_IJS1L_SH_EEENS5_IJSH_SC_EEEEEEEvS1T_EENS_8epilogue10collective6detail29Sm90TmaWarpSpecializedAdapterINS24_15DefaultEpilogueIiNS5_IJSC_llEEES28_NS23_6thread17LinearCombinationIiLi1EiiLNS29_9ScaleType4KindE0ELNS_15FloatRoundStyleE2EiEENS1_15EpilogueDefaultEEEEEvvEEEEvNT_6ParamsE,@function
        .size           _ZN7cutlass13device_kernelINS_4gemm6kernel13GemmUniversalIN4cute5tupleIJiiiiEEENS1_10collective13CollectiveMmaINS1_40MainloopSm90TmaGmmaWarpSpecializedSparseILi6ENS5_IJNS4_1CILi2EEENSA_ILi1EEESC_EEENS1_35KernelTmaWarpSpecializedCooperativeEEENS5_IJNSA_ILi256EEENSA_ILi128EEESH_EEEaNS5_IJNS4_6LayoutINS5_IJiNS5_IJSB_iEEEiEEENS5_IJlNS5_IJSC_SB_EEElEEEEENSJ_INS5_IJNS5_IJNSA_ILi64EEEiEEENS5_IJSH_iEEEiEEENS5_IJNS5_IJSH_NSA_ILi8192EEEEEENS5_IJSC_lEEElEEEEEEEEaNS5_IJlSC_lEEENS4_8TiledMMAINS4_8MMA_AtomIJNS4_4SM904GMMA6SPARSE28GMMA_64x128x64_S32S8S8_SS_TNILNS13_9SparseSelE0EEEEEENSJ_ISD_NS5_IJSC_NSA_ILi0EEES19_EEEEENS5_IJNS4_10UnderscoreES1C_S1C_EEEEENS4_13SM90_TMA_LOADENS4_14ComposedLayoutINS4_7SwizzleILi2ELi4ELi3EEENS4_25smem_sparse_ptr_flag_bitsILi2ELi8EEENSJ_INS5_IJNS5_IJSC_NSA_ILi8EEEEEENS5_IJSB_SP_EEEEEENS5_IJNS5_IJS19_SH_EEESM_EEEEEEEvNS4_8identityENS4_23SM90_TMA_LOAD_MULTICASTENS1G_INS1H_ILi3ELi4ELi3EEENS4_18smem_ptr_flag_bitsILi8EEENSJ_INS5_IJS1L_SH_EEENS5_IJSH_SC_EEEEEEEvS1T_EENS_8epilogue10collective6detail29Sm90TmaWarpSpecializedAdapterINS24_15DefaultEpilogueIiNS5_IJSC_llEEES28_NS23_6thread17LinearCombinationIiLi1EiiLNS29_9ScaleType4KindE0ELNS_15FloatRoundStyleE2EiEENS1_15EpilogueDefaultEEEEEvvEEEEvNT_6ParamsE,(.L_x_294 - _ZN7cutlass13device_kernelINS_4gemm6kernel13GemmUniversalIN4cute5tupleIJiiiiEEENS1_10collective13CollectiveMmaINS1_40MainloopSm90TmaGmmaWarpSpecializedSparseILi6ENS5_IJNS4_1CILi2EEENSA_ILi1EEESC_EEENS1_35KernelTmaWarpSpecializedCooperativeEEENS5_IJNSA_ILi256EEENSA_ILi128EEESH_EEEaNS5_IJNS4_6LayoutINS5_IJiNS5_IJSB_iEEEiEEENS5_IJlNS5_IJSC_SB_EEElEEEEENSJ_INS5_IJNS5_IJNSA_ILi64EEEiEEENS5_IJSH_iEEEiEEENS5_IJNS5_IJSH_NSA_ILi8192EEEEEENS5_IJSC_lEEElEEEEEEEEaNS5_IJlSC_lEEENS4_8TiledMMAINS4_8MMA_AtomIJNS4_4SM904GMMA6SPARSE28GMMA_64x128x64_S32S8S8_SS_TNILNS13_9SparseSelE0EEEEEENSJ_ISD_NS5_IJSC_NSA_ILi0EEES19_EEEEENS5_IJNS4_10UnderscoreES1C_S1C_EEEEENS4_13SM90_TMA_LOADENS4_14ComposedLayoutINS4_7SwizzleILi2ELi4ELi3EEENS4_25smem_sparse_ptr_flag_bitsILi2ELi8EEENSJ_INS5_IJNS5_IJSC_NSA_ILi8EEEEEENS5_IJSB_SP_EEEEEENS5_IJNS5_IJS19_SH_EEESM_EEEEEEEvNS4_8identityENS4_23SM90_TMA_LOAD_MULTICASTENS1G_INS1H_ILi3ELi4ELi3EEENS4_18smem_ptr_flag_bitsILi8EEENSJ_INS5_IJS1L_SH_EEENS5_IJSH_SC_EEEEEEEvS1T_EENS_8epilogue10collective6detail29Sm90TmaWarpSpecializedAdapterINS24_15DefaultEpilogueIiNS5_IJSC_llEEES28_NS23_6thread17LinearCombinationIiLi1EiiLNS29_9ScaleType4KindE0ELNS_15FloatRoundStyleE2EiEENS1_15EpilogueDefaultEEEEEvvEEEEvNT_6ParamsE)
        .other          _ZN7cutlass13device_kernelINS_4gemm6kernel13GemmUniversalIN4cute5tupleIJiiiiEEENS1_10collective13CollectiveMmaINS1_40MainloopSm90TmaGmmaWarpSpecializedSparseILi6ENS5_IJNS4_1CILi2EEENSA_ILi1EEESC_EEENS1_35KernelTmaWarpSpecializedCooperativeEEENS5_IJNSA_ILi256EEENSA_ILi128EEESH_EEEaNS5_IJNS4_6LayoutINS5_IJiNS5_IJSB_iEEEiEEENS5_IJlNS5_IJSC_SB_EEElEEEEENSJ_INS5_IJNS5_IJNSA_ILi64EEEiEEENS5_IJSH_iEEEiEEENS5_IJNS5_IJSH_NSA_ILi8192EEEEEENS5_IJSC_lEEElEEEEEEEEaNS5_IJlSC_lEEENS4_8TiledMMAINS4_8MMA_AtomIJNS4_4SM904GMMA6SPARSE28GMMA_64x128x64_S32S8S8_SS_TNILNS13_9SparseSelE0EEEEEENSJ_ISD_NS5_IJSC_NSA_ILi0EEES19_EEEEENS5_IJNS4_10UnderscoreES1C_S1C_EEEEENS4_13SM90_TMA_LOADENS4_14ComposedLayoutINS4_7SwizzleILi2ELi4ELi3EEENS4_25smem_sparse_ptr_flag_bitsILi2ELi8EEENSJ_INS5_IJNS5_IJSC_NSA_ILi8EEEEEENS5_IJSB_SP_EEEEEENS5_IJNS5_IJS19_SH_EEESM_EEEEEEEvNS4_8identityENS4_23SM90_TMA_LOAD_MULTICASTENS1G_INS1H_ILi3ELi4ELi3EEENS4_18smem_ptr_flag_bitsILi8EEENSJ_INS5_IJS1L_SH_EEENS5_IJSH_SC_EEEEEEEvS1T_EENS_8epilogue10collective6detail29Sm90TmaWarpSpecializedAdapterINS24_15DefaultEpilogueIiNS5_IJSC_llEEES28_NS23_6thread17LinearCombinationIiLi1EiiLNS29_9ScaleType4KindE0ELNS_15FloatRoundStyleE2EiEENS1_15EpilogueDefaultEEEEEvvEEEEvNT_6ParamsE,@"STO_CUDA_ENTRY STV_DEFAULT"
_ZN7cutlass13device_kernelINS_4gemm6kernel13GemmUniversalIN4cute5tupleIJiiiiEEENS1_10collective13CollectiveMmaINS1_40MainloopSm90TmaGmmaWarpSpecializedSparseILi6ENS5_IJNS4_1CILi2EEENSA_ILi1EEESC_EEENS1_35KernelTmaWarpSpecializedCooperativeEEENS5_IJNSA_ILi256EEENSA_ILi128EEESH_EEEaNS5_IJNS4_6LayoutINS5_IJiNS5_IJSB_iEEEiEEENS5_IJlNS5_IJSC_SB_EEElEEEEENSJ_INS5_IJNS5_IJNSA_ILi64EEEiEEENS5_IJSH_iEEEiEEENS5_IJNS5_IJSH_NSA_ILi8192EEEEEENS5_IJSC_lEEElEEEEEEEEaNS5_IJlSC_lEEENS4_8TiledMMAINS4_8MMA_AtomIJNS4_4SM904GMMA6SPARSE28GMMA_64x128x64_S32S8S8_SS_TNILNS13_9SparseSelE0EEEEEENSJ_ISD_NS5_IJSC_NSA_ILi0EEES19_EEEEENS5_IJNS4_10UnderscoreES1C_S1C_EEEEENS4_13SM90_TMA_LOADENS4_14ComposedLayoutINS4_7SwizzleILi2ELi4ELi3EEENS4_25smem_sparse_ptr_flag_bitsILi2ELi8EEENSJ_INS5_IJNS5_IJSC_NSA_ILi8EEEEEENS5_IJSB_SP_EEEEEENS5_IJNS5_IJS19_SH_EEESM_EEEEEEEvNS4_8identityENS4_23SM90_TMA_LOAD_MULTICASTENS1G_INS1H_ILi3ELi4ELi3EEENS4_18smem_ptr_flag_bitsILi8EEENSJ_INS5_IJS1L_SH_EEENS5_IJSH_SC_EEEEEEEvS1T_EENS_8epilogue10collective6detail29Sm90TmaWarpSpecializedAdapterINS24_15DefaultEpilogueIiNS5_IJSC_llEEES28_NS23_6thread17LinearCombinationIiLi1EiiLNS29_9ScaleType4KindE0ELNS_15FloatRoundStyleE2EiEENS1_15EpilogueDefaultEEEEEvvEEEEvNT_6ParamsE:
[----:B------:R-:W-:Y:S01]  /*0000*/  LDC R1, c[0x0][0x28] ;  /* 0x00000a00ff017b82 */ /* 0x000fe20000000800 */
[----:B------:R-:W0:Y:S01]  /*0010*/  S2R R0, SR_TID.X ;  /* 0x0000000000007919 */ /* 0x000e220000002100 */
[----:B------:R-:W-:Y:S01]  /*0020*/  ELECT P0, URZ, PT ;  /* 0x00000000003f782f */ /* 0x000fe20003800000 */
[----:B------:R-:W-:Y:S01]  /*0030*/  BSSY B0, `(.L_x_0) ;  /* 0x0000018000007945 */ /* 0x000fe20003800000 */
[--C-:B0-----:R-:W-:Y:S02]  /*0040*/  SHF.R.U32.HI R2, RZ, 0x5, R0.reuse ;  /* 0x00000005ff027819 */ /* 0x101fe40000011600 */
[----:B------:R-:W-:-:S03]  /*0050*/  SHF.R.U32.HI R8, RZ, 0x7, R0 ;  /* 0x00000007ff087819 */ /* 0x000fc60000011600 */
[----:B------:R-:W0:Y:S04]  /*0060*/  SHFL.IDX PT, R4, R2, RZ, 0x1f ;  /* 0x00001fff02047589 */ /* 0x000e2800000e0000 */
[----:B------:R-:W1:Y:S01]  /*0070*/  SHFL.IDX PT, R3, R8, RZ, 0x1f ;  /* 0x00001fff08037589 */ /* 0x000e6200000e0000 */
[----:B0-----:R-:W-:Y:S02]  /*0080*/  R2UR UR4, R4 ;  /* 0x00000000040472ca */ /* 0x001fe400000e0000 */
[----:B-1----:R-:W-:-:S11]  /*0090*/  R2UR UR8, R3 ;  /* 0x00000000030872ca */ /* 0x002fd600000e0000 */
[----:B------:R-:W-:Y:S02]  /*00a0*/  USHF.R.S32.HI UR5, URZ, 0x1f, UR4 ;  /* 0x0000001f3f057899 */ /* 0x000fe40008011404 */
[----:B------:R-:W-:Y:S02]  /*00b0*/  ISETP.NE.OR P0, PT, RZ, UR4, !P0 ;  /* 0x00000004ff007c0c */ /* 0x000fe4000c705670 */
[----:B------:R-:W-:-:S04]  /*00c0*/  ULEA.HI UR5, UR5, UR4, URZ, 0x2 ;  /* 0x0000000405057291 */ /* 0x000fc8000f8f103f */
[----:B------:R-:W-:-:S04]  /*00d0*/  ULOP3.LUT UR5, UR5, 0xfffffffc, URZ, 0xc0, !UPT ;  /* 0xfffffffc05057892 */ /* 0x000fc8000f8ec03f */
[----:B------:R-:W-:-:S03]  /*00e0*/  UIADD3 UR7, UR4, -UR5, URZ ;  /* 0x8000000504077290 */ /* 0x000fc6000fffe03f */
[----:B------:R-:W-:Y:S09]  /*00f0*/  @P0 BRA `(.L_x_1) ;  /* 0x00000000002c0947 */ /* 0x000ff20003800000 */
[----:B------:R-:W-:Y:S02]  /*0100*/  ULDC.64 UR4, c[0x0][0x198] ;  /* 0x0000660000047ab9 */ /* 0x000fe40000000a00 */
[----:B------:R-:W-:Y:S02]  /*0110*/  UIADD3 UR10, UP0, UR4, 0xf0, URZ ;  /* 0x000000f0040a7890 */ /* 0x000fe4000ff1e03f */
[----:B------:R-:W-:Y:S02]  /*0120*/  UIADD3 UR12, UP1, UR4, 0x1f0, URZ ;  /* 0x000001f0040c7890 */ /* 0x000fe4000ff3e03f */
[----:B------:R-:W-:Y:S02]  /*0130*/  UIADD3 UR4, UP2, UR4, 0x2f0, URZ ;  /* 0x000002f004047890 */ /* 0x000fe4000ff5e03f */
[----:B------:R-:W-:Y:S02]  /*0140*/  UIADD3.X UR11, URZ, UR5, URZ, UP0, !UPT ;  /* 0x000000053f0b7290 */ /* 0x000fe400087fe43f */
[----:B------:R-:W-:-:S02]  /*0150*/  UIADD3.X UR13, URZ, UR5, URZ, UP1, !UPT ;  /* 0x000000053f0d7290 */ /* 0x000fc40008ffe43f */
[----:B------:R-:W-:-:S05]  /*0160*/  UIADD3.X UR5, URZ, UR5, URZ, UP2, !UPT ;  /* 0x000000053f057290 */ /* 0x000fca00097fe43f */
[----:B------:R0:W-:Y:S02]  /*0170*/  UTMACCTL.PF [UR10] ;  /* 0x000000000a0079b9 */ /* 0x0001e40008040000 */
[----:B------:R0:W-:Y:S02]  /*0180*/  UTMACCTL.PF [UR12] ;  /* 0x000000000c0079b9 */ /* 0x0001e40008040000 */
[----:B------:R0:W-:Y:S02]  /*0190*/  UTMACCTL.PF [UR4] ;  /* 0x00000000040079b9 */ /* 0x0001e40008040000 */
[----:B0-----:R-:W-:Y:S01]  /*01a0*/  NOP ;  /* 0x0000000000007918 */ /* 0x001fe20000000000 */
.L_x_1:
[----:B------:R-:W-:Y:S05]  /*01b0*/  BSYNC B0 ;  /* 0x0000000000007941 */ /* 0x000fea0003800000 */
.L_x_0:
[----:B------:R-:W0:Y:S01]  /*01c0*/  SHFL.IDX PT, R3, R2, RZ, 0x1f ;  /* 0x00001fff02037589 */ /* 0x000e2200000e0000 */
[----:B------:R-:W-:Y:S01]  /*01d0*/  UISETP.NE.AND UP0, UPT, UR7, 0x3, UPT ;  /* 0x000000030700788c */ /* 0x000fe2000bf05270 */
[----:B------:R-:W-:Y:S01]  /*01e0*/  ISETP.NE.AND P1, PT, RZ, UR8, PT ;  /* 0x00000008ff007c0c */ /* 0x000fe2000bf25270 */
[----:B------:R-:W-:Y:S02]  /*01f0*/  UIADD3 UR11, UR8, -0x1, URZ ;  /* 0xffffffff080b7890 */ /* 0x000fe4000fffe03f */
[----:B------:R-:W-:Y:S02]  /*0200*/  UISETP.EQ.OR UP0, UPT, UR7, URZ, !UP0 ;  /* 0x0000003f0700728c */ /* 0x000fe4000c702670 */
[----:B------:R-:W-:Y:S02]  /*0210*/  UISETP.GE.U32.AND UP1, UPT, UR11, 0x2, UPT ;  /* 0x000000020b00788c */ /* 0x000fe4000bf26070 */
[----:B------:R-:W-:-:S04]  /*0220*/  UISETP.EQ.AND UP0, UPT, UR8, URZ, UP0 ;  /* 0x0000003f0800728c */ /* 0x000fc80008702270 */
[----:B------:R-:W-:-:S04]  /*0230*/  USEL UR6, URZ, 0x1, !UP0 ;  /* 0x000000013f067887 */ /* 0x000fc8000c000000 */
[----:B------:R-:W-:Y:S01]  /*0240*/  USEL UR6, UR6, 0x2, UP1 ;  /* 0x0000000206067887 */ /* 0x000fe20008800000 */
[----:B0-----:R-:W-:-:S13]  /*0250*/  ISETP.NE.AND P0, PT, R3, RZ, PT ;  /* 0x000000ff0300720c */ /* 0x001fda0003f05270 */
[----:B------:R-:W-:Y:S05]  /*0260*/  @P0 BRA `(.L_x_2) ;  /* 0x0000000000680947 */ /* 0x000fea0003800000 */
[----:B------:R-:W0:Y:S01]  /*0270*/  S2UR UR10, SR_CgaCtaId ;  /* 0x00000000000a79c3 */ /* 0x000e220000008800 */
[----:B------:R-:W-:Y:S01]  /*0280*/  UMOV UR4, 0x400 ;  /* 0x0000040000047882 */ /* 0x000fe20000000000 */
[----:B------:R-:W-:Y:S01]  /*0290*/  UMOV UR5, 0x1 ;  /* 0x0000000100057882 */ /* 0x000fe20000000000 */
[----:B------:R-:W-:Y:S01]  /*02a0*/  UMOV UR8, 0x4 ;  /* 0x0000000400087882 */ /* 0x000fe20000000000 */
[----:B------:R-:W-:Y:S01]  /*02b0*/  ELECT P0, URZ, PT ;  /* 0x00000000003f782f */ /* 0x000fe20003800000 */
[----:B------:R-:W-:-:S04]  /*02c0*/  UIADD3 UR8, -UR8, 0x100000, URZ ;  /* 0x0010000008087890 */ /* 0x000fc8000fffe13f */
[----:B------:R-:W-:Y:S02]  /*02d0*/  USHF.L.U32 UR9, UR8, 0xb, URZ ;  /* 0x0000000b08097899 */ /* 0x000fe4000800063f */
[----:B------:R-:W-:Y:S02]  /*02e0*/  USHF.L.U32 UR8, UR8, 0x1, URZ ;  /* 0x0000000108087899 */ /* 0x000fe4000800063f */
[----:B0-----:R-:W-:Y:S02]  /*02f0*/  ULEA UR10, UR10, UR4, 0x18 ;  /* 0x000000040a0a7291 */ /* 0x001fe4000f8ec03f */
[----:B------:R-:W-:-:S04]  /*0300*/  UIADD3 UR4, -UR5, 0x100000, URZ ;  /* 0x0010000005047890 */ /* 0x000fc8000fffe13f */
[----:B------:R-:W-:Y:S02]  /*0310*/  USHF.L.U32 UR5, UR4, 0xb, URZ ;  /* 0x0000000b04057899 */ /* 0x000fe4000800063f */
[----:B------:R-:W-:Y:S01]  /*0320*/  USHF.L.U32 UR4, UR4, 0x1, URZ ;  /* 0x0000000104047899 */ /* 0x000fe2000800063f */
[----:B------:R-:W0:Y:S11]  /*0330*/  FENCE.VIEW.ASYNC.S ;  /* 0x00000000000073c6 */ /* 0x000e360000000000 */
[----:B0-----:R0:W1:Y:S01]  /*0340*/  SYNCS.EXCH.64 URZ, [UR10], UR4 ;  /* 0x000000040a3f75b2 */ /* 0x0010620008000100 */
[----:B------:R0:W2:Y:S01]  /*0350*/  SYNCS.EXCH.64 URZ, [UR10+0x30], UR8 ;  /* 0x000030080a3f75b2 */ /* 0x0000a20008000100 */
[----:B------:R0:W3:Y:S01]  /*0360*/  SYNCS.EXCH.64 URZ, [UR10+0x8], UR4 ;  /* 0x000008040a3f75b2 */ /* 0x0000e20008000100 */
[----:B------:R0:W4:Y:S01]  /*0370*/  SYNCS.EXCH.64 URZ, [UR10+0x38], UR8 ;  /* 0x000038080a3f75b2 */ /* 0x0001220008000100 */
[----:B------:R0:W0:Y:S01]  /*0380*/  SYNCS.EXCH.64 URZ, [UR10+0x10], UR4 ;  /* 0x000010040a3f75b2 */ /* 0x0000220008000100 */
[----:B------:R0:W0:Y:S01]  /*0390*/  SYNCS.EXCH.64 URZ, [UR10+0x40], UR8 ;  /* 0x000040080a3f75b2 */ /* 0x0000220008000100 */
[----:B------:R0:W0:Y:S01]  /*03a0*/  SYNCS.EXCH.64 URZ, [UR10+0x18], UR4 ;  /* 0x000018040a3f75b2 */ /* 0x0000220008000100 */
[----:B------:R0:W0:Y:S01]  /*03b0*/  SYNCS.EXCH.64 URZ, [UR10+0x48], UR8 ;  /* 0x000048080a3f75b2 */ /* 0x0000220008000100 */
[----:B------:R0:W0:Y:S01]  /*03c0*/  SYNCS.EXCH.64 URZ, [UR10+0x20], UR4 ;  /* 0x000020040a3f75b2 */ /* 0x0000220008000100 */
[----:B------:R0:W0:Y:S01]  /*03d0*/  SYNCS.EXCH.64 URZ, [UR10+0x50], UR8 ;  /* 0x000050080a3f75b2 */ /* 0x0000220008000100 */
[----:B------:R0:W0:Y:S01]  /*03e0*/  SYNCS.EXCH.64 URZ, [UR10+0x28], UR4 ;  /* 0x000028040a3f75b2 */ /* 0x0000220008000100 */
[----:B------:R0:W0:Y:S01]  /*03f0*/  SYNCS.EXCH.64 URZ, [UR10+0x58], UR8 ;  /* 0x000058080a3f75b2 */ /* 0x0000220008000100 */
[----:B------:R-:W-:Y:S01]  /*0400*/  NOP ;  /* 0x0000000000007918 */ /* 0x000fe20000000000 */
.L_x_2:
[----:B0-----:R-:W0:Y:S01]  /*0410*/  S2UR UR10, SR_CTAID.X ;  /* 0x00000000000a79c3 */ /* 0x001e220000002500 */
[----:B------:R-:W-:Y:S01]  /*0420*/  SHF.R.S32.HI R5, RZ, 0x1f, R0 ;  /* 0x0000001fff057819 */ /* 0x000fe20000011400 */
[----:B------:R-:W5:Y:S01]  /*0430*/  SHFL.IDX PT, R2, R2, RZ, 0x1f ;  /* 0x00001fff02027589 */ /* 0x000f6200000e0000 */
[----:B------:R-:W-:Y:S01]  /*0440*/  ELECT P0, URZ, PT ;  /* 0x00000000003f782f */ /* 0x000fe20003800000 */
[----:B------:R-:W-:Y:S01]  /*0450*/  NOP ;  /* 0x0000000000007918 */ /* 0x000fe20000000000 */
[----:B------:R-:W-:Y:S01]  /*0460*/  LEA.HI R5, R5, R0, RZ, 0x7 ;  /* 0x0000000005057211 */ /* 0x000fe200078f38ff */
[----:B------:R-:W1:Y:S01]  /*0470*/  S2R R10, SR_CTAID.Y ;  /* 0x00000000000a7919 */ /* 0x000e620000002600 */
[----:B------:R-:W-:Y:S01]  /*0480*/  ULDC UR4, c[0x0][0x150] ;  /* 0x0000540000047ab9 */ /* 0x000fe20000000800 */
[----:B------:R-:W2:Y:S01]  /*0490*/  LDC R13, c[0x0][0x144] ;  /* 0x00005100ff0d7b82 */ /* 0x000ea20000000800 */
[----:B------:R-:W-:Y:S01]  /*04a0*/  LOP3.LUT R5, R5, 0xffffff80, RZ, 0xc0, !PT ;  /* 0xffffff8005057812 */ /* 0x000fe200078ec0ff */
[----:B------:R-:W-:-:S04]  /*04b0*/  NOP ;  /* 0x0000000000007918 */ /* 0x000fc80000000000 */
[----:B------:R-:W-:Y:S02]  /*04c0*/  IMAD.IADD R5, R0, 0x1, -R5 ;  /* 0x0000000100057824 */ /* 0x000fe400078e0a05 */
[----:B------:R-:W3:Y:S03]  /*04d0*/  LDC R21, c[0x0][0x148] ;  /* 0x00005200ff157b82 */ /* 0x000ee60000000800 */
[----:B------:R-:W-:-:S04]  /*04e0*/  SHF.R.S32.HI R4, RZ, 0x1f, R5 ;  /* 0x0000001fff047819 */ /* 0x000fc80000011405 */
[----:B------:R-:W-:Y:S02]  /*04f0*/  LEA.HI R4, R4, R5, RZ, 0x3 ;  /* 0x0000000504047211 */ /* 0x000fe400078f18ff */
[----:B0-----:R-:W-:Y:S02]  /*0500*/  I2FP.F32.U32 R6, UR10 ;  /* 0x0000000a00067c45 */ /* 0x001fe40008201000 */
[----:B-----5:R-:W-:Y:S02]  /*0510*/  ISETP.NE.OR P0, PT, R2, RZ, !P0 ;  /* 0x000000ff0200720c */ /* 0x020fe40004705670 */
[--C-:B------:R-:W-:Y:S01]  /*0520*/  SHF.R.S32.HI R2, RZ, 0x3, R4.reuse ;  /* 0x00000003ff027819 */ /* 0x100fe20000011404 */
[----:B------:R-:W-:Y:S01]  /*0530*/  FMUL R6, R6, UR4 ;  /* 0x0000000406067c20 */ /* 0x000fe20008400000 */
[----:B------:R-:W-:Y:S01]  /*0540*/  SHF.R.S32.HI R7, RZ, 0x1f, R4 ;  /* 0x0000001fff077819 */ /* 0x000fe20000011404 */
[----:B------:R-:W-:Y:S01]  /*0550*/  ULDC UR4, c[0x0][0x154] ;  /* 0x0000550000047ab9 */ /* 0x000fe20000000800 */
[----:B------:R-:W-:-:S02]  /*0560*/  SHF.R.S32.HI R4, RZ, 0x1f, R3 ;  /* 0x0000001fff047819 */ /* 0x000fc40000011403 */
[----:B------:R-:W-:Y:S01]  /*0570*/  LEA.HI R7, R7, R2, RZ, 0x2 ;  /* 0x0000000207077211 */ /* 0x000fe200078f10ff */
[----:B------:R-:W0:Y:S01]  /*0580*/  F2I.U32.TRUNC.NTZ R6, R6 ;  /* 0x0000000600067305 */ /* 0x000e22000020f000 */
[----:B------:R-:W-:Y:S02]  /*0590*/  LEA.HI R4, R4, R3, RZ, 0x2 ;  /* 0x0000000304047211 */ /* 0x000fe400078f10ff */
[----:B------:R-:W-:Y:S01]  /*05a0*/  LOP3.LUT R7, R7, 0xfffffffc, RZ, 0xc0, !PT ;  /* 0xfffffffc07077812 */ /* 0x000fe200078ec0ff */
[----:B------:R-:W-:Y:S01]  /*05b0*/  VOTEU.ALL UP0, P0 ;  /* 0x00000000003f7886 */ /* 0x000fe20000000000 */
[----:B------:R-:W-:Y:S01]  /*05c0*/  LOP3.LUT R4, R4, 0x3ffffffc, RZ, 0xc0, !PT ;  /* 0x3ffffffc04047812 */ /* 0x000fe200078ec0ff */
[----:B------:R-:W-:Y:S02]  /*05d0*/  VOTEU.ALL UP1, P0 ;  /* 0x00000000003f7886 */ /* 0x000fe40000020000 */
[----:B------:R-:W-:Y:S01]  /*05e0*/  IMAD.IADD R7, R2, 0x1, -R7 ;  /* 0x0000000102077824 */ /* 0x000fe200078e0a07 */
[----:B------:R-:W5:Y:S01]  /*05f0*/  @!UP0 S2UR UR9, SR_CgaCtaId ;  /* 0x00000000000989c3 */ /* 0x000f620000008800 */
[----:B------:R-:W-:Y:S01]  /*0600*/  IMAD.IADD R4, R3, 0x1, -R4 ;  /* 0x0000000103047824 */ /* 0x000fe200078e0a04 */
[----:B-1----:R-:W-:Y:S01]  /*0610*/  I2FP.F32.U32 R3, R10 ;  /* 0x0000000a00037245 */ /* 0x002fe20000201000 */
[----:B------:R-:W-:-:S02]  /*0620*/  @!UP0 UMOV UR8, 0x400 ;  /* 0x0000040000088882 */ /* 0x000fc40000000000 */
[----:B------:R-:W-:Y:S02]  /*0630*/  IMAD R7, R4, 0x4, R7 ;  /* 0x0000000404077824 */ /* 0x000fe400078e0207 */
[----:B0-----:R-:W-:Y:S02]  /*0640*/  IMAD.MOV R4, RZ, RZ, -R6 ;  /* 0x000000ffff047224 */ /* 0x001fe400078e0a06 */
[----:B------:R-:W-:Y:S01]  /*0650*/  FMUL R3, R3, UR4 ;  /* 0x0000000403037c20 */ /* 0x000fe20008400000 */
[----:B------:R-:W-:Y:S01]  /*0660*/  UMOV UR4, 0x20 ;  /* 0x0000002000047882 */ /* 0x000fe20000000000 */
[----:B------:R-:W-:Y:S01]  /*0670*/  LEA.HI R2, R7, R7, RZ, 0x1 ;  /* 0x0000000707027211 */ /* 0x000fe200078f08ff */
[----:B--2---:R-:W-:Y:S01]  /*0680*/  IMAD R13, R13, R4, UR10 ;  /* 0x0000000a0d0d7e24 */ /* 0x004fe2000f8e0204 */
[----:B------:R-:W-:-:S04]  /*0690*/  @!UP0 UIADD3 UR4, -UR4, 0x100000, URZ ;  /* 0x0010000004048890 */ /* 0x000fc8000fffe13f */
[----:B------:R-:W-:Y:S02]  /*06a0*/  @!UP0 USHF.L.U32 UR5, UR4, 0xb, URZ ;  /* 0x0000000b04058899 */ /* 0x000fe4000800063f */
[----:B------:R-:W-:Y:S01]  /*06b0*/  @!UP0 USHF.L.U32 UR4, UR4, 0x1, URZ ;  /* 0x0000000104048899 */ /* 0x000fe2000800063f */
[----:B------:R-:W0:Y:S01]  /*06c0*/  LDC R4, c[0x0][0x140] ;  /* 0x00005000ff047b82 */ /* 0x000e220000000800 */
[----:B------:R-:W-:Y:S01]  /*06d0*/  LOP3.LUT R2, R2, 0xfffffffe, RZ, 0xc0, !PT ;  /* 0xfffffffe02027812 */ /* 0x000fe200078ec0ff */
[----:B------:R-:W1:Y:S01]  /*06e0*/  F2I.U32.TRUNC.NTZ R3, R3 ;  /* 0x0000000300037305 */ /* 0x000e62000020f000 */
[----:B------:R-:W-:-:S03]  /*06f0*/  IMAD.MOV.U32 R6, RZ, RZ, 0x1 ;  /* 0x00000001ff067424 */ /* 0x000fc600078e00ff */
[----:B------:R-:W-:-:S05]  /*0700*/  IMAD.IADD R2, R7, 0x1, -R2 ;  /* 0x0000000107027824 */ /* 0x000fca00078e0a02 */
[----:B------:R-:W-:Y:S01]  /*0710*/  ISETP.NE.AND P2, PT, R2, R13, PT ;  /* 0x0000000d0200720c */ /* 0x000fe20003f45270 */
[----:B------:R-:W-:Y:S01]  /*0720*/  IMAD.SHL.U32 R2, R7, 0x4, RZ ;  /* 0x0000000407027824 */ /* 0x000fe200078e00ff */
[----:B-----5:R-:W-:Y:S01]  /*0730*/  @!UP0 ULEA UR8, UR9, UR8, 0x18 ;  /* 0x0000000809088291 */ /* 0x020fe2000f8ec03f */
[----:B------:R-:W-:Y:S01]  /*0740*/  VOTEU.ALL UP0, P0 ;  /* 0x00000000003f7886 */ /* 0x000fe20000000000 */
[----:B------:R-:W-:Y:S01]  /*0750*/  LOP3.LUT P0, RZ, R5, 0x7, RZ, 0xc0, !PT ;  /* 0x0000000705ff7812 */ /* 0x000fe2000780c0ff */
[----:B-1----:R-:W-:Y:S01]  /*0760*/  IMAD.MOV R20, RZ, RZ, -R3 ;  /* 0x000000ffff147224 */ /* 0x002fe200078e0a03 */
[----:B------:R-:W-:-:S03]  /*0770*/  LOP3.LUT R7, R7, 0xc, R2, 0x78, !PT ;  /* 0x0000000c07077812 */ /* 0x000fc600078e7802 */
[----:B---3--:R-:W-:Y:S01]  /*0780*/  IMAD R3, R21, R20, R10 ;  /* 0x0000001415037224 */ /* 0x008fe200078e020a */
[C---:B------:R-:W-:Y:S02]  /*0790*/  ISETP.LT.U32.AND P0, PT, R7.reuse, 0x2, !P0 ;  /* 0x000000020700780c */ /* 0x040fe40004701070 */
[----:B0-----:R-:W-:Y:S01]  /*07a0*/  ISETP.EQ.U32.AND P4, PT, R4, 0x1, PT ;  /* 0x000000010400780c */ /* 0x001fe20003f82070 */
[----:B------:R-:W0:Y:S02]  /*07b0*/  FENCE.VIEW.ASYNC.S ;  /* 0x00000000000073c6 */ /* 0x000e240000000000 */
[----:B0-----:R0:W1:Y:S01]  /*07c0*/  @!UP0 SYNCS.EXCH.64 URZ, [UR8+0x70], UR4 ;  /* 0x00007004083f85b2 */ /* 0x0010620008000100 */
[----:B------:R-:W-:Y:S02]  /*07d0*/  @P2 LEA.HI R2, R7, R7, RZ, 0x1 ;  /* 0x0000000707022211 */ /* 0x000fe400078f08ff */
[----:B------:R-:W-:Y:S02]  /*07e0*/  SEL R5, RZ, 0x1, !P0 ;  /* 0x00000001ff057807 */ /* 0x000fe40004000000 */
[----:B------:R-:W-:-:S04]  /*07f0*/  @P2 SHF.R.S32.HI R2, RZ, 0x1, R2 ;  /* 0x00000001ff022819 */ /* 0x000fc80000011402 */
[----:B------:R-:W-:-:S04]  /*0800*/  @P2 ISETP.NE.AND P3, PT, R2, R3, PT ;  /* 0x000000030200220c */ /* 0x000fc80003f65270 */
[----:B------:R-:W-:Y:S01]  /*0810*/  @P2 SEL R6, RZ, 0x1, P3 ;  /* 0x00000001ff062807 */ /* 0x000fe20001800000 */
[----:B------:R0:W2:Y:S01]  /*0820*/  @!UP1 SYNCS.EXCH.64 URZ, [UR8+0x78], UR4 ;  /* 0x00007804083f95b2 */ /* 0x0000a20008000100 */
[----:B------:R-:W-:Y:S01]  /*0830*/  NOP ;  /* 0x0000000000007918 */ /* 0x000fe20000000000 */
[----:B------:R-:W-:Y:S06]  /*0840*/  @!P4 BRA `(.L_x_3) ;  /* 0x000000000008c947 */ /* 0x000fec0003800000 */
[----:B-12-4-:R-:W-:Y:S01]  /*0850*/  UCGABAR_ARV ;  /* 0x00000000000079c7 */ /* 0x016fe20008000000 */
[----:B------:R-:W-:Y:S05]  /*0860*/  BRA `(.L_x_4) ;  /* 0x0000000000047947 */ /* 0x000fea0003800000 */
.L_x_3:
[----:B-12-4-:R-:W-:Y:S01]  /*0870*/  NOP ;  /* 0x0000000000007918 */ /* 0x016fe20000000000 */
.L_x_4:
[----:B------:R-:W1:Y:S01]  /*0880*/  LDC R2, c[0x0][0x75c] ;  /* 0x0001d700ff027b82 */ /* 0x000e620000000800 */
[----:B------:R-:W-:Y:S01]  /*0890*/  IMAD.MOV.U32 R3, RZ, RZ, RZ ;  /* 0x000000ffff037224 */ /* 0x000fe200078e00ff */
[----:B-1----:R-:W-:Y:S01]  /*08a0*/  ISETP.NE.AND P3, PT, R2, 0x1, PT ;  /* 0x000000010200780c */ /* 0x002fe20003f65270 */
[----:B------:R-:W-:-:S12]  /*08b0*/  IMAD.U32 R2, RZ, RZ, UR10 ;  /* 0x0000000aff027e24 */ /* 0x000fd8000f8e00ff */
[----:B------:R-:W1:Y:S01]  /*08c0*/  @P3 LDC R17, c[0x0][0x10] ;  /* 0x00000400ff113b82 */ /* 0x000e620000000800 */
[----:B------:R-:W-:Y:S02]  /*08d0*/  @P3 IMAD.MOV.U32 R11, RZ, RZ, RZ ;  /* 0x000000ffff0b3224 */ /* 0x000fe400078e00ff */
[----:B------:R-:W-:-:S05]  /*08e0*/  @P3 IMAD.MOV.U32 R9, RZ, RZ, RZ ;  /* 0x000000ffff093224 */ /* 0x000fca00078e00ff */
[----:B------:R-:W2:Y:S01]  /*08f0*/  @!P3 LDC R15, c[0x0][0xc] ;  /* 0x00000300ff0fbb82 */ /* 0x000ea20000000800 */
[----:B-1----:R-:W-:-:S04]  /*0900*/  @P3 IMAD.WIDE.U32 R16, R17, UR10, R10 ;  /* 0x0000000a11103c25 */ /* 0x002fc8000f8e000a */
[----:B--2---:R-:W-:-:S04]  /*0910*/  @!P3 IMAD.WIDE.U32 R14, R10, R15, R2 ;  /* 0x0000000f0a0eb225 */ /* 0x004fc800078e0002 */
[----:B------:R-:W-:Y:S02]  /*0920*/  @P3 IMAD.MOV.U32 R2, RZ, RZ, R16 ;  /* 0x000000ffff023224 */ /* 0x000fe400078e0010 */
[----:B------:R-:W-:Y:S02]  /*0930*/  @P3 IMAD.IADD R3, R17, 0x1, R9 ;  /* 0x0000000111033824 */ /* 0x000fe400078e0209 */
[----:B------:R-:W-:Y:S02]  /*0940*/  @!P3 IMAD.MOV.U32 R2, RZ, RZ, R14 ;  /* 0x000000ffff02b224 */ /* 0x000fe400078e000e */
[----:B------:R-:W-:Y:S01]  /*0950*/  @!P3 IMAD.MOV.U32 R3, RZ, RZ, R15 ;  /* 0x000000ffff03b224 */ /* 0x000fe200078e000f */
[----:B------:R-:W-:Y:S06]  /*0960*/  @!P4 BRA `(.L_x_5) ;  /* 0x00000000000cc947 */ /* 0x000fec0003800000 */
[----:B------:R-:W-:Y:S01]  /*0970*/  UCGABAR_WAIT ;  /* 0x0000000000007dc7 */ /* 0x000fe20008000000 */
[----:B------:R-:W-:Y:S01]  /*0980*/  CCTL.IVALL ;  /* 0x00000000ff00798f */ /* 0x000fe20002000000 */
[----:B------:R-:W-:Y:S05]  /*0990*/  BRA `(.L_x_6) ;  /* 0x0000000000047947 */ /* 0x000fea0003800000 */
.L_x_5:
[----:B------:R-:W-:Y:S06]  /*09a0*/  BAR.SYNC.DEFER_BLOCKING 0x0 ;  /* 0x0000000000007b1d */ /* 0x000fec0000010000 */
.L_x_6:
[----:B------:R-:W-:Y:S05]  /*09b0*/  @!P1 BRA `(.L_x_7) ;  /* 0x0000009c00289947 */ /* 0x000fea0003800000 */
[----:B------:R-:W-:-:S06]  /*09c0*/  UISETP.GT.U32.AND UP0, UPT, UR11, 0x1, UPT ;  /* 0x000000010b00788c */ /* 0x000fcc000bf04070 */
[----:B------:R-:W-:-:S13]  /*09d0*/  PLOP3.LUT P0, PT, PT, PT, UP0, 0x80, 0x0 ;  /* 0x000000000000781c */ /* 0x000fda0003f0f008 */
[----:B0-----:R-:W-:Y:S05]  /*09e0*/  @P0 EXIT ;  /* 0x000000000000094d */ /* 0x001fea0003800000 */
[----:B------:R-:W-:Y:S01]  /*09f0*/  ULDC.64 UR4, c[0x0][0x750] ;  /* 0x0001d40000047ab9 */ /* 0x000fe20000000a00 */
[----:B------:R-:W-:Y:S01]  /*0a00*/  PRMT R14, RZ, 0x7610, R14 ;  /* 0x00007610ff0e7816 */ /* 0x000fe2000000000e */
[----:B------:R-:W-:Y:S01]  /*0a10*/  IMAD.MOV.U32 R12, RZ, RZ, -0x1 ;  /* 0xffffffffff0c7424 */ /* 0x000fe200078e00ff */
[----:B------:R-:W-:Y:S01]  /*0a20*/  ISETP.GE.U32.AND P0, PT, R2, UR4, PT ;  /* 0x0000000402007c0c */ /* 0x000fe2000bf06070 */
[----:B------:R-:W-:Y:S02]  /*0a30*/  IMAD.MOV.U32 R9, RZ, RZ, -0x1 ;  /* 0xffffffffff097424 */ /* 0x000fe400078e00ff */
[----:B------:R-:W-:Y:S01]  /*0a40*/  IMAD.MOV.U32 R4, RZ, RZ, -0x1 ;  /* 0xffffffffff047424 */ /* 0x000fe200078e00ff */
[----:B------:R-:W-:-:S13]  /*0a50*/  ISETP.GE.U32.AND.EX P0, PT, R3, UR5, PT, P0 ;  /* 0x0000000503007c0c */ /* 0x000fda000bf06100 */
[----:B------:R-:W-:Y:S05]  /*0a60*/  @P0 BRA `(.L_x_8) ;  /* 0x0000000400280947 */ /* 0x000fea0003800000 */
[----:B------:R-:W0:Y:S01]  /*0a70*/  LDC.64 R24, c[0x0][0x728] ;  /* 0x0001ca00ff187b82 */ /* 0x000e220000000a00 */
[----:B------:R-:W-:Y:S02]  /*0a80*/  IMAD.MOV.U32 R14, RZ, RZ, R2 ;  /* 0x000000ffff0e7224 */ /* 0x000fe400078e0002 */
[----:B------:R-:W-:-:S05]  /*0a90*/  IMAD.MOV.U32 R15, RZ, RZ, R3 ;  /* 0x000000ffff0f7224 */ /* 0x000fca00078e0003 */
[----:B------:R-:W1:Y:S08]  /*0aa0*/  LDC R4, c[0x0][0x730] ;  /* 0x0001cc00ff047b82 */ /* 0x000e700000000800 */
[----:B------:R-:W2:Y:S01]  /*0ab0*/  LDC.64 R26, c[0x0][0x720] ;  /* 0x0001c800ff1a7b82 */ /* 0x000ea20000000a00 */
[----:B0-----:R-:W-:-:S04]  /*0ac0*/  ISETP.NE.U32.AND P0, PT, R24, RZ, PT ;  /* 0x000000ff1800720c */ /* 0x001fc80003f05070 */
[----:B------:R-:W-:-:S13]  /*0ad0*/  ISETP.NE.AND.EX P0, PT, R25, RZ, PT, P0 ;  /* 0x000000ff1900720c */ /* 0x000fda0003f05300 */
[----:B-12---:R-:W-:Y:S05]  /*0ae0*/  @!P0 BRA `(.L_x_9) ;  /* 0x0000000000288947 */ /* 0x006fea0003800000 */
[----:B------:R-:W0:Y:S02]  /*0af0*/  LDC R9, c[0x0][0x734] ;  /* 0x0001cd00ff097b82 */ /* 0x000e240000000800 */
[----:B0-----:R-:W-:-:S05]  /*0b00*/  IADD3 R9, P0, R2, R9, RZ ;  /* 0x0000000902097210 */ /* 0x001fca0007f1e0ff */
[----:B------:R-:W-:-:S04]  /*0b10*/  IMAD.X R23, RZ, RZ, R3, P0 ;  /* 0x000000ffff177224 */ /* 0x000fc800000e0603 */
[----:B------:R-:W-:-:S04]  /*0b20*/  IMAD.WIDE.U32 R14, R23, R24, RZ ;  /* 0x00000018170e7225 */ /* 0x000fc800078e00ff */
[----:B------:R-:W-:-:S04]  /*0b30*/  IMAD.WIDE.U32 R16, P0, R9, R25, R14 ;  /* 0x0000001909107225 */ /* 0x000fc8000780000e */
[----:B------:R-:W-:-:S04]  /*0b40*/  IMAD.WIDE.U32 R14, R9, R24, RZ ;  /* 0x00000018090e7225 */ /* 0x000fc800078e00ff */
[----:B------:R-:W-:Y:S01]  /*0b50*/  IMAD.X R19, RZ, RZ, RZ, P0 ;  /* 0x000000ffff137224 */ /* 0x000fe200000e06ff */
[----:B------:R-:W-:Y:S01]  /*0b60*/  IADD3 RZ, P0, R15, R16, RZ ;  /* 0x000000100fff7210 */ /* 0x000fe20007f1e0ff */
[----:B------:R-:W-:-:S04]  /*0b70*/  IMAD.MOV.U32 R18, RZ, RZ, R17 ;  /* 0x000000ffff127224 */ /* 0x000fc800078e0011 */
[----:B------:R-:W-:-:S08]  /*0b80*/  IMAD.WIDE.U32.X R14, R23, R25, R18, P0 ;  /* 0x00000019170e7225 */ /* 0x000fd000000e0412 */
.L_x_9:
[----:B------:R-:W0:Y:S01]  /*0b90*/  LDC.64 R24, c[0x0][0x740] ;  /* 0x0001d000ff187b82 */ /* 0x000e220000000a00 */
[--C-:B------:R-:W-:Y:S01]  /*0ba0*/  SHF.R.U64 R29, R14, R4, R15.reuse ;  /* 0x000000040e1d7219 */ /* 0x100fe2000000120f */
[----:B------:R-:W-:Y:S01]  /*0bb0*/  IMAD R20, R21, R20, R10 ;  /* 0x0000001415147224 */ /* 0x000fe200078e020a */
[----:B------:R-:W-:Y:S01]  /*0bc0*/  SHF.R.U32.HI R4, RZ, R4, R15 ;  /* 0x00000004ff047219 */ /* 0x000fe2000001160f */
[----:B------:R-:W-:Y:S01]  /*0bd0*/  IMAD.MOV.U32 R21, RZ, RZ, 0x1 ;  /* 0x00000001ff157424 */ /* 0x000fe200078e00ff */
[----:B------:R-:W-:-:S03]  /*0be0*/  IADD3 R9, P0, RZ, -R29, RZ ;  /* 0x8000001dff097210 */ /* 0x000fc60007f1e0ff */
[----:B------:R-:W1:Y:S02]  /*0bf0*/  LDC R16, c[0x0][0x718] ;  /* 0x0001c600ff107b82 */ /* 0x000e640000000800 */
[----:B------:R-:W-:Y:S02]  /*0c00*/  IMAD.X R11, RZ, RZ, ~R4, P0 ;  /* 0x000000ffff0b7224 */ /* 0x000fe400000e0e04 */
[----:B------:R-:W-:-:S04]  /*0c10*/  IMAD.WIDE.U32 R14, R9, R26, R2 ;  /* 0x0000001a090e7225 */ /* 0x000fc800078e0002 */
[----:B------:R-:W2:Y:S01]  /*0c20*/  LDC R18, c[0x0][0x708] ;  /* 0x0001c200ff127b82 */ /* 0x000ea20000000800 */
[----:B------:R-:W-:Y:S02]  /*0c30*/  IMAD R4, R11, R26, RZ ;  /* 0x0000001a0b047224 */ /* 0x000fe400078e02ff */
[----:B------:R-:W-:Y:S02]  /*0c40*/  IMAD.MOV.U32 R11, RZ, RZ, -0x1 ;  /* 0xffffffffff0b7424 */ /* 0x000fe400078e00ff */
[----:B------:R-:W-:-:S03]  /*0c50*/  IMAD R9, R9, R27, R4 ;  /* 0x0000001b09097224 */ /* 0x000fc600078e0204 */
[----:B------:R-:W3:Y:S01]  /*0c60*/  LDC R22, c[0x0][0x758] ;  /* 0x0001d600ff167b82 */ /* 0x000ee20000000800 */
[----:B------:R-:W-:Y:S01]  /*0c70*/  IMAD.IADD R9, R15, 0x1, R9 ;  /* 0x000000010f097824 */ /* 0x000fe200078e0209 */
[----:B0-----:R-:W-:-:S04]  /*0c80*/  ISETP.NE.U32.AND P0, PT, R24, RZ, PT ;  /* 0x000000ff1800720c */ /* 0x001fc80003f05070 */
[----:B------:R-:W-:Y:S02]  /*0c90*/  ISETP.NE.AND.EX P0, PT, R25, RZ, PT, P0 ;  /* 0x000000ff1900720c */ /* 0x000fe40003f05300 */
[----:B------:R-:W0:Y:S01]  /*0ca0*/  LDC R23, c[0x0][0x700] ;  /* 0x0001c000ff177b82 */ /* 0x000e220000000800 */
[-CC-:B-1----:R-:W-:Y:S02]  /*0cb0*/  SHF.R.U64 R12, R14, R16.reuse, R9.reuse ;  /* 0x000000100e0c7219 */ /* 0x182fe40000001209 */
[----:B------:R-:W-:-:S05]  /*0cc0*/  SHF.R.U32.HI R9, RZ, R16, R9 ;  /* 0x00000010ff097219 */ /* 0x000fca0000011609 */
[----:B------:R-:W1:Y:S01]  /*0cd0*/  LDC R26, c[0x0][0x748] ;  /* 0x0001d200ff1a7b82 */ /* 0x000e620000000800 */
[-CC-:B--2---:R-:W-:Y:S02]  /*0ce0*/  SHF.R.U64 R30, R12, R18.reuse, R9.reuse ;  /* 0x000000120c1e7219 */ /* 0x184fe40000001209 */
[----:B------:R-:W-:-:S05]  /*0cf0*/  SHF.R.U32.HI R9, RZ, R18, R9 ;  /* 0x00000012ff097219 */ /* 0x000fca0000011609 */
[----:B------:R-:W2:Y:S01]  /*0d00*/  LDC R27, c[0x0][0x738] ;  /* 0x0001ce00ff1b7b82 */ /* 0x000ea20000000800 */
[-CC-:B---3--:R-:W-:Y:S02]  /*0d10*/  SHF.R.U64 R18, R30, R22.reuse, R9.reuse ;  /* 0x000000161e127219 */ /* 0x188fe40000001209 */
[-C--:B------:R-:W-:Y:S02]  /*0d20*/  SHF.L.U32 R4, R11, R22.reuse, RZ ;  /* 0x000000160b047219 */ /* 0x080fe400000006ff */
[----:B------:R-:W-:Y:S01]  /*0d30*/  SHF.R.U32.HI R11, RZ, R22, R9 ;  /* 0x00000016ff0b7219 */ /* 0x000fe20000011609 */
[----:B------:R-:W-:Y:S01]  /*0d40*/  IMAD.MOV.U32 R10, RZ, RZ, R18 ;  /* 0x000000ffff0a7224 */ /* 0x000fe200078e0012 */
[----:B------:R-:W-:Y:S01]  /*0d50*/  LOP3.LUT R9, RZ, R4, RZ, 0x33, !PT ;  /* 0x00000004ff097212 */ /* 0x000fe200078e33ff */
[----:B------:R-:W3:Y:S01]  /*0d60*/  LDC R28, c[0x0][0x710] ;  /* 0x0001c400ff1c7b82 */ /* 0x000ee20000000800 */
[----:B------:R-:W-:Y:S05]  /*0d70*/  @!P0 BRA `(.L_x_10) ;  /* 0x0000000000288947 */ /* 0x000fea0003800000 */
[----:B------:R-:W4:Y:S02]  /*0d80*/  LDC R17, c[0x0][0x74c] ;  /* 0x0001d300ff117b82 */ /* 0x000f240000000800 */
[----:B----4-:R-:W-:-:S05]  /*0d90*/  IADD3 R17, P0, R18, R17, RZ ;  /* 0x0000001112117210 */ /* 0x010fca0007f1e0ff */
        /* <DEDUP_REMOVED lines=8> */
.L_x_10:
[----:B-1----:R-:W-:Y:S01]  /*0e20*/  SHF.R.U64 R10, R10, R26, R11 ;  /* 0x0000001a0a0a7219 */ /* 0x002fe2000000120b */
[----:B0-----:R-:W-:Y:S01]  /*0e30*/  VIADD R11, R23, 0xffffffff ;  /* 0xffffffff170b7836 */ /* 0x001fe20000000000 */
[----:B------:R-:W-:Y:S02]  /*0e40*/  SHF.L.U32 R4, R21, R22, RZ ;  /* 0x0000001615047219 */ /* 0x000fe400000006ff */
[----:B------:R-:W-:Y:S01]  /*0e50*/  LOP3.LUT R9, R30, R9, RZ, 0xc0, !PT ;  /* 0x000000091e097212 */ /* 0x000fe200078ec0ff */
[----:B------:R-:W-:Y:S01]  /*0e60*/  IMAD.MOV R14, RZ, RZ, -R10 ;  /* 0x000000ffff0e7224 */ /* 0x000fe200078e0a0a */
[----:B------:R-:W-:Y:S02]  /*0e70*/  SEL R13, R13, R20, !P3 ;  /* 0x000000140d0d7207 */ /* 0x000fe40005800000 */
[----:B------:R-:W-:Y:S01]  /*0e80*/  LOP3.LUT R11, R12, R11, RZ, 0xc0, !PT ;  /* 0x0000000b0c0b7212 */ /* 0x000fe200078ec0ff */
[----:B------:R-:W-:Y:S02]  /*0e90*/  IMAD R10, R4, R10, R9 ;  /* 0x0000000a040a7224 */ /* 0x000fe400078e0209 */
[----:B--2---:R-:W-:-:S02]  /*0ea0*/  IMAD R4, R14, R27, R18 ;  /* 0x0000001b0e047224 */ /* 0x004fc400078e0212 */
[----:B---3--:R-:W-:Y:S02]  /*0eb0*/  IMAD R13, R10, R28, R13 ;  /* 0x0000001c0a0d7224 */ /* 0x008fe400078e020d */
[----:B------:R-:W-:Y:S02]  /*0ec0*/  IMAD R4, R4, R23, R11 ;  /* 0x0000001704047224 */ /* 0x000fe400078e020b */
[----:B------:R-:W-:-:S03]  /*0ed0*/  IMAD.MOV.U32 R14, RZ, RZ, 0x1 ;  /* 0x00000001ff0e7424 */ /* 0x000fc600078e00ff */
[----:B------:R-:W-:Y:S02]  /*0ee0*/  SEL R9, R4, R13, !P3 ;  /* 0x0000000d04097207 */ /* 0x000fe40005800000 */
[----:B------:R-:W-:Y:S01]  /*0ef0*/  SEL R12, R13, R4, !P3 ;  /* 0x000000040d0c7207 */ /* 0x000fe20005800000 */
[----:B------:R-:W-:-:S07]  /*0f00*/  IMAD.MOV.U32 R4, RZ, RZ, R29 ;  /* 0x000000ffff047224 */ /* 0x000fce00078e001d */
.L_x_8:
[----:B------:R-:W-:-:S08]  /*0f10*/  NOP ;  /* 0x0000000000007918 */ /* 0x000fd00000000000 */
[----:B------:R-:W0:Y:S02]  /*0f20*/  USETMAXREG.TRY_ALLOC.CTAPOOL UP0, 0xe8 ;  /* 0x000000e8000079c8 */ /* 0x000e240008000600 */
[----:B0-----:R-:W-:-:S13]  /*0f30*/  PLOP3.LUT P0, PT, PT, PT, UP0, 0x80, 0x0 ;  /* 0x000000000000781c */ /* 0x001fda0003f0f008 */
[----:B------:R-:W-:Y:S05]  /*0f40*/  @!P0 BRA `(.L_x_8) ;  /* 0xfffffffc00f08947 */ /* 0x000fea000383ffff */
[----:B------:R-:W-:Y:S01]  /*0f50*/  ULDC.64 UR4, c[0x0][0x698] ;  /* 0x0001a60000047ab9 */ /* 0x000fe20000000a00 */
[----:B------:R-:W-:Y:S01]  /*0f60*/  ULDC.64 UR14, c[0x0][0x208] ;  /* 0x00008200000e7ab9 */ /* 0x000fe20000000a00 */
[----:B------:R-:W-:-:S04]  /*0f70*/  ISETP.NE.U32.AND P0, PT, RZ, UR4, PT ;  /* 0x00000004ff007c0c */ /* 0x000fc8000bf05070 */
[----:B------:R-:W-:-:S13]  /*0f80*/  ISETP.NE.AND.EX P0, PT, RZ, UR5, PT, P0 ;  /* 0x00000005ff007c0c */ /* 0x000fda000bf05300 */
[----:B------:R-:W-:Y:S05]  /*0f90*/  @!P0 BRA `(.L_x_11) ;  /* 0x0000000000208947 */ /* 0x000fea0003800000 */
[----:B------:R-:W0:Y:S02]  /*0fa0*/  LDC.64 R10, c[0x0][0x698] ;  /* 0x0001a600ff0a7b82 */ /* 0x000e240000000a00 */
[----:B0-----:R-:W2:Y:S02]  /*0fb0*/  LDG.E.64 R10, desc[UR14][R10.64] ;  /* 0x0000000e0a0a7981 */ /* 0x001ea4000c1e1b00 */
[----:B--2---:R-:W-:-:S04]  /*0fc0*/  ISETP.NE.U32.AND P0, PT, R10, RZ, PT ;  /* 0x000000ff0a00720c */ /* 0x004fc80003f05070 */
[----:B------:R-:W-:-:S13]  /*0fd0*/  ISETP.NE.AND.EX P0, PT, R11, RZ, PT, P0 ;  /* 0x000000ff0b00720c */ /* 0x000fda0003f05300 */
[----:B------:R-:W-:Y:S05]  /*0fe0*/  @!P0 BRA `(.L_x_11) ;  /* 0x00000000000c8947 */ /* 0x000fea0003800000 */
[----:B------:R-:W2:Y:S02]  /*0ff0*/  LD.E R10, desc[UR14][R10.64] ;  /* 0x0000000e0a0a7980 */ /* 0x000ea4000c101900 */
[----:B--2---:R-:W-:Y:S01]  /*1000*/  R2UR UR18, R10 ;  /* 0x000000000a1272ca */ /* 0x004fe200000e0000 */
[----:B------:R-:W-:-:S14]  /*1010*/  BRA `(.L_x_12) ;  /* 0x0000000000247947 */ /* 0x000fdc0003800000 */
.L_x_11:
[----:B------:R-:W-:Y:S02]  /*1020*/  ULDC.64 UR4, c[0x0][0x688] ;  /* 0x0001a20000047ab9 */ /* 0x000fe40000000a00 */
[----:B------:R-:W-:-:S04]  /*1030*/  ISETP.NE.U32.AND P0, PT, RZ, UR4, PT ;  /* 0x00000004ff007c0c */ /* 0x000fc8000bf05070 */
[----:B------:R-:W-:-:S13]  /*1040*/  ISETP.NE.AND.EX P0, PT, RZ, UR5, PT, P0 ;  /* 0x00000005ff007c0c */ /* 0x000fda000bf05300 */
[----:B------:R-:W-:Y:S05]  /*1050*/  @!P0 BRA `(.L_x_13) ;  /* 0x0000000000108947 */ /* 0x000fea0003800000 */
[----:B------:R-:W0:Y:S02]  /*1060*/  LDC.64 R10, c[0x0][0x688] ;  /* 0x0001a200ff0a7b82 */ /* 0x000e240000000a00 */
[----:B0-----:R-:W2:Y:S02]  /*1070*/  LDG.E R10, desc[UR14][R10.64] ;  /* 0x0000000e0a0a7981 */ /* 0x001ea4000c1e1900 */
[----:B--2---:R-:W-:Y:S01]  /*1080*/  R2UR UR18, R10 ;  /* 0x000000000a1272ca */ /* 0x004fe200000e0000 */
[----:B------:R-:W-:-:S14]  /*1090*/  BRA `(.L_x_12) ;  /* 0x0000000000047947 */ /* 0x000fdc0003800000 */
.L_x_13:
[----:B------:R-:W-:-:S05]  /*10a0*/  ULDC UR18, c[0x0][0x680] ;  /* 0x0001a00000127ab9 */ /* 0x000fca0000000800 */
.L_x_12:
[----:B------:R-:W-:Y:S02]  /*10b0*/  ULDC.64 UR4, c[0x0][0x6a0] ;  /* 0x0001a80000047ab9 */ /* 0x000fe40000000a00 */
        /* <DEDUP_REMOVED lines=11> */
.L_x_14:
        /* <DEDUP_REMOVED lines=8> */
.L_x_16:
[----:B------:R-:W-:-:S05]  /*11f0*/  ULDC UR19, c[0x0][0x684] ;  /* 0x0001a10000137ab9 */ /* 0x000fca0000000800 */
.L_x_15:
[----:B------:R-:W-:-:S13]  /*1200*/  LOP3.LUT P0, RZ, R14, 0xff, RZ, 0xc0, !PT ;  /* 0x000000ff0eff7812 */ /* 0x000fda000780c0ff */
[----:B------:R-:W-:Y:S05]  /*1210*/  @!P0 EXIT ;  /* 0x000000000000894d */ /* 0x000fea0003800000 */
[----:B------:R-:W-:Y:S01]  /*1220*/  ULDC UR4, c[0x0][0x28c] ;  /* 0x0000a30000047ab9 */ /* 0x000fe20000000800 */
[----:B------:R-:W-:Y:S02]  /*1230*/  ULOP3.LUT UR20, UR6, 0x1, URZ, 0xfc, !UPT ;  /* 0x0000000106147892 */ /* 0x000fe4000f8efc3f */
[----:B------:R-:W-:-:S04]  /*1240*/  UIADD3 UR4, UR4, 0x7f, URZ ;  /* 0x0000007f04047890 */ /* 0x000fc8000fffe03f */
[----:B------:R-:W-:-:S04]  /*1250*/  USHF.R.S32.HI UR5, URZ, 0x1f, UR4 ;  /* 0x0000001f3f057899 */ /* 0x000fc80008011404 */
[----:B------:R-:W-:-:S03]  /*1260*/  ULEA.HI UR5, UR5, UR4, URZ, 0x7 ;  /* 0x0000000405057291 */ /* 0x000fc6000f8f383f */
[----:B------:R-:W-:Y:S01]  /*1270*/  UMOV UR4, URZ ;  /* 0x0000003f00047c82 */ /* 0x000fe20008000000 */
[----:B------:R-:W-:-:S03]  /*1280*/  USHF.R.S32.HI UR7, URZ, 0x7, UR5 ;  /* 0x000000073f077899 */ /* 0x000fc60008011405 */
[----:B------:R-:W-:-:S09]  /*1290*/  UMOV UR5, URZ ;  /* 0x0000003f00057c82 */ /* 0x000fd20008000000 */
.L_x_255:
[----:B------:R-:W-:Y:S02]  /*12a0*/  LOP3.LUT R10, R0, 0x80, RZ, 0xc0, !PT ;  /* 0x00000080000a7812 */ /* 0x000fe400078ec0ff */
[----:B------:R-:W-:Y:S02]  /*12b0*/  CS2R R88, SRZ ;  /* 0x0000000000587805 */ /* 0x000fe4000001ff00 */
[----:B------:R-:W-:Y:S02]  /*12c0*/  CS2R R90, SRZ ;  /* 0x00000000005a7805 */ /* 0x000fe4000001ff00 */
[----:B------:R-:W-:Y:S02]  /*12d0*/  CS2R R92, SRZ ;  /* 0x00000000005c7805 */ /* 0x000fe4000001ff00 */
[----:B------:R-:W-:Y:S02]  /*12e0*/  SHF.R.U32.HI R11, RZ, 0x7, R10 ;  /* 0x00000007ff0b7819 */ /* 0x000fe4000001160a */
[----:B------:R-:W-:-:S02]  /*12f0*/  CS2R R94, SRZ ;  /* 0x00000000005e7805 */ /* 0x000fc4000001ff00 */
[----:B------:R-:W-:Y:S02]  /*1300*/  VIMNMX R10, RZ, UR7, PT ;  /* 0x00000007ff0a7c48 */ /* 0x000fe4000bfe0100 */
[----:B------:R-:W-:Y:S02]  /*1310*/  CS2R R96, SRZ ;  /* 0x0000000000607805 */ /* 0x000fe4000001ff00 */
[----:B------:R-:W-:Y:S02]  /*1320*/  CS2R R98, SRZ ;  /* 0x0000000000627805 */ /* 0x000fe4000001ff00 */
[----:B------:R-:W-:Y:S01]  /*1330*/  CS2R R100, SRZ ;  /* 0x0000000000647805 */ /* 0x000fe2000001ff00 */
[----:B------:R-:W0:Y:S01]  /*1340*/  SHFL.IDX PT, R11, R11, RZ, 0x1f ;  /* 0x00001fff0b0b7589 */ /* 0x000e2200000e0000 */
[----:B------:R-:W-:Y:S02]  /*1350*/  IADD3 R10, -R10, UR7, RZ ;  /* 0x000000070a0a7c10 */ /* 0x000fe4000fffe1ff */
[----:B------:R-:W-:-:S02]  /*1360*/  CS2R R102, SRZ ;  /* 0x0000000000667805 */ /* 0x000fc4000001ff00 */
[----:B------:R-:W-:Y:S02]  /*1370*/  CS2R R104, SRZ ;  /* 0x0000000000687805 */ /* 0x000fe4000001ff00 */
[----:B------:R-:W-:Y:S02]  /*1380*/  CS2R R106, SRZ ;  /* 0x00000000006a7805 */ /* 0x000fe4000001ff00 */
[----:B------:R-:W-:Y:S02]  /*1390*/  ISETP.GE.AND P0, PT, R10, 0x1, PT ;  /* 0x000000010a00780c */ /* 0x000fe40003f06270 */
[----:B------:R-:W-:Y:S02]  /*13a0*/  CS2R R108, SRZ ;  /* 0x00000000006c7805 */ /* 0x000fe4000001ff00 */
[----:B------:R-:W-:Y:S02]  /*13b0*/  CS2R R110, SRZ ;  /* 0x00000000006e7805 */ /* 0x000fe4000001ff00 */
[----:B------:R-:W-:-:S02]  /*13c0*/  CS2R R112, SRZ ;  /* 0x0000000000707805 */ /* 0x000fc4000001ff00 */
[----:B------:R-:W-:Y:S02]  /*13d0*/  CS2R R114, SRZ ;  /* 0x0000000000727805 */ /* 0x000fe4000001ff00 */
[----:B------:R-:W-:Y:S02]  /*13e0*/  CS2R R116, SRZ ;  /* 0x0000000000747805 */ /* 0x000fe4000001ff00 */
[----:B------:R-:W-:Y:S02]  /*13f0*/  CS2R R118, SRZ ;  /* 0x0000000000767805 */ /* 0x000fe4000001ff00 */
[----:B------:R-:W-:Y:S02]  /*1400*/  CS2R R120, SRZ ;  /* 0x0000000000787805 */ /* 0x000fe4000001ff00 */
[----:B------:R-:W-:Y:S02]  /*1410*/  CS2R R122, SRZ ;  /* 0x00000000007a7805 */ /* 0x000fe4000001ff00 */
[----:B------:R-:W-:-:S02]  /*1420*/  CS2R R124, SRZ ;  /* 0x00000000007c7805 */ /* 0x000fc4000001ff00 */
[----:B------:R-:W-:Y:S02]  /*1430*/  CS2R R126, SRZ ;  /* 0x00000000007e7805 */ /* 0x000fe4000001ff00 */
[----:B------:R-:W-:Y:S02]  /*1440*/  CS2R R128, SRZ ;  /* 0x0000000000807805 */ /* 0x000fe4000001ff00 */
[----:B------:R-:W-:Y:S02]  /*1450*/  CS2R R130, SRZ ;  /* 0x0000000000827805 */ /* 0x000fe4000001ff00 */
[----:B------:R-:W-:Y:S02]  /*1460*/  CS2R R132, SRZ ;  /* 0x0000000000847805 */ /* 0x000fe4000001ff00 */
[----:B----4-:R-:W-:Y:S02]  /*1470*/  CS2R R134, SRZ ;  /* 0x0000000000867805 */ /* 0x010fe4000001ff00 */
[----:B------:R-:W-:-:S02]  /*1480*/  CS2R R136, SRZ ;  /* 0x0000000000887805 */ /* 0x000fc4000001ff00 */
[----:B------:R-:W-:Y:S02]  /*1490*/  CS2R R138, SRZ ;  /* 0x00000000008a7805 */ /* 0x000fe4000001ff00 */
[----:B------:R-:W-:Y:S02]  /*14a0*/  CS2R R140, SRZ ;  /* 0x00000000008c7805 */ /* 0x000fe4000001ff00 */
[----:B------:R-:W-:Y:S02]  /*14b0*/  CS2R R142, SRZ ;  /* 0x00000000008e7805 */ /* 0x000fe4000001ff00 */
[----:B0-----:R-:W-:Y:S02]  /*14c0*/  R2UR UR8, R11 ;  /* 0x000000000b0872ca */ /* 0x001fe400000e0000 */
[----:B---3--:R-:W-:Y:S02]  /*14d0*/  CS2R R144, SRZ ;  /* 0x0000000000907805 */ /* 0x008fe4000001ff00 */
        /* <DEDUP_REMOVED lines=34> */
[----:B------:R-:W-:Y:S01]  /*1700*/  CS2R R86, SRZ ;  /* 0x0000000000567805 */ /* 0x000fe2000001ff00 */
[----:B------:R-:W-:Y:S06]  /*1710*/  @!P0 BRA `(.L_x_17) ;  /* 0x0000000400708947 */ /* 0x000fec0003800000 */
[----:B------:R-:W0:Y:S01]  /*1720*/  S2UR UR11, SR_CgaCtaId ;  /* 0x00000000000b79c3 */ /* 0x000e220000008800 */
[----:B------:R-:W-:Y:S01]  /*1730*/  ULEA.HI UR9, UR8, UR8, URZ, 0x1 ;  /* 0x0000000808097291 */ /* 0x000fe2000f8f083f */
[----:B------:R-:W-:Y:S01]  /*1740*/  IMAD.U32 R17, RZ, RZ, UR4 ;  /* 0x00000004ff117e24 */ /* 0x000fe2000f8e00ff */
[----:B------:R-:W-:Y:S01]  /*1750*/  UMOV UR10, 0x400 ;  /* 0x00000400000a7882 */ /* 0x000fe20000000000 */
[----:B------:R-:W-:Y:S01]  /*1760*/  IMAD.U32 R11, RZ, RZ, UR5 ;  /* 0x00000005ff0b7e24 */ /* 0x000fe2000f8e00ff */
[----:B------:R-:W-:Y:S02]  /*1770*/  ULOP3.LUT UR9, UR9, 0xffffe, URZ, 0xc0, !UPT ;  /* 0x000ffffe09097892 */ /* 0x000fe4000f8ec03f */
[----:B------:R-:W-:Y:S02]  /*1780*/  UPLOP3.LUT UP0, UPT, UPT, UPT, UPT, 0x40, 0x0 ;  /* 0x000000000000789c */ /* 0x000fe40003f0e870 */
[----:B------:R-:W-:Y:S01]  /*1790*/  UIADD3 UR9, UR8, -UR9, URZ ;  /* 0x8000000908097290 */ /* 0x000fe2000fffe03f */
[----:B------:R-:W-:Y:S01]  /*17a0*/  UMOV UR13, UR5 ;  /* 0x00000005000d7c82 */ /* 0x000fe20008000000 */
[----:B0-----:R-:W-:-:S04]  /*17b0*/  ULEA UR10, UR11, UR10, 0x18 ;  /* 0x0000000a0b0a7291 */ /* 0x001fc8000f8ec03f */
[----:B------:R-:W-:-:S04]  /*17c0*/  ULEA UR9, UR9, UR10, 0xc ;  /* 0x0000000a09097291 */ /* 0x000fc8000f8e603f */
[----:B------:R-:W-:-:S04]  /*17d0*/  UIADD3 UR9, UR9, 0x180, URZ ;  /* 0x0000018009097890 */ /* 0x000fc8000fffe03f */
[----:B------:R-:W-:-:S04]  /*17e0*/  USHF.R.U32.HI UR9, URZ, 0x4, UR9 ;  /* 0x000000043f097899 */ /* 0x000fc80008011609 */
[----:B------:R-:W-:-:S12]  /*17f0*/  ULOP3.LUT UR12, UR9, 0x3fff, URZ, 0xc0, !UPT ;  /* 0x00003fff090c7892 */ /* 0x000fd8000f8ec03f */
.L_x_24:
[----:B------:R-:W-:-:S06]  /*1800*/  UISETP.NE.AND UP1, UPT, UR20, 0x3, UPT ;  /* 0x000000031400788c */ /* 0x000fcc000bf25270 */
[----:B------:R-:W-:-:S13]  /*1810*/  PLOP3.LUT P1, PT, PT, PT, UP1, 0x80, 0x0 ;  /* 0x000000000000781c */ /* 0x000fda0003f2f018 */
[----:B0-----:R-:W-:Y:S05]  /*1820*/  @!P1 BRA `(.L_x_18) ;  /* 0x0000000000049947 */ /* 0x001fea0003800000 */
[----:B------:R-:W-:Y:S01]  /*1830*/  BPT.TRAP 0x1 ;  /* 0x000000040000795c */ /* 0x000fe20000300000 */
.L_x_18:
[----:B------:R-:W0:Y:S01]  /*1840*/  S2UR UR9, SR_CgaCtaId ;  /* 0x00000000000979c3 */ /* 0x000e220000008800 */
[----:B------:R-:W-:Y:S01]  /*1850*/  UMOV UR8, 0x400 ;  /* 0x0000040000087882 */ /* 0x000fe20000000000 */
[----:B------:R-:W-:Y:S01]  /*1860*/  SHF.L.U32 R15, R17, 0x1f, RZ ;  /* 0x0000001f110f7819 */ /* 0x000fe200000006ff */
[----:B0-----:R-:W-:-:S04]  /*1870*/  ULEA UR21, UR9, UR8, 0x18 ;  /* 0x0000000809157291 */ /* 0x001fc8000f8ec03f */
[----:B------:R-:W-:-:S09]  /*1880*/  ULEA UR8, UR13, UR21, 0x3 ;  /* 0x000000150d087291 */ /* 0x000fd2000f8e183f */
[----:B------:R0:W1:Y:S01]  /*1890*/  SYNCS.PHASECHK.TRANS64.TRYWAIT P0, [UR8], R15 ;  /* 0x0000000fff0075a7 */ /* 0x0000620008000148 */
[----:B------:R-:W-:Y:S05]  /*18a0*/  @!P1 BRA `(.L_x_19) ;  /* 0x0000000000049947 */ /* 0x000fea0003800000 */
[----:B------:R-:W-:Y:S01]  /*18b0*/  BPT.TRAP 0x1 ;  /* 0x000000040000795c */ /* 0x000fe20000300000 */
.L_x_19:
[C---:B------:R-:W-:Y:S02]  /*18c0*/  IMAD.SHL.U32 R13, R0.reuse, 0x40, RZ ;  /* 0x00000040000d7824 */ /* 0x040fe400078e00ff */
[C---:B------:R-:W-:Y:S02]  /*18d0*/  IMAD.SHL.U32 R14, R0.reuse, 0x400, RZ ;  /* 0x00000400000e7824 */ /* 0x040fe400078e00ff */
[----:B------:R-:W-:Y:S01]  /*18e0*/  IMAD.SHL.U32 R16, R0, 0x20, RZ ;  /* 0x0000002000107824 */ /* 0x000fe200078e00ff */
[----:B------:R-:W-:-:S04]  /*18f0*/  LOP3.LUT R13, R13, 0x3800, RZ, 0xc0, !PT ;  /* 0x000038000d0d7812 */ /* 0x000fc800078ec0ff */
[----:B------:R-:W-:Y:S01]  /*1900*/  LOP3.LUT R13, R13, 0x400, R14, 0xf8, !PT ;  /* 0x000004000d0d7812 */ /* 0x000fe200078ef80e */
[----:B------:R-:W-:-:S03]  /*1910*/  IMAD.SHL.U32 R14, R0, 0x10, RZ ;  /* 0x00000010000e7824 */ /* 0x000fc600078e00ff */
[----:B------:R-:W-:-:S04]  /*1920*/  LOP3.LUT R13, R13, 0x380, R16, 0xf8, !PT ;  /* 0x000003800d0d7812 */ /* 0x000fc800078ef810 */
[----:B------:R-:W-:Y:S01]  /*1930*/  LOP3.LUT R13, R13, 0x20, R14, 0xf8, !PT ;  /* 0x000000200d0d7812 */ /* 0x000fe200078ef80e */
[----:B------:R-:W-:-:S03]  /*1940*/  IMAD.U32 R14, RZ, RZ, UR13 ;  /* 0x0000000dff0e7e24 */ /* 0x000fc6000f8e00ff */
[----:B------:R-:W-:-:S05]  /*1950*/  SHF.R.U32.HI R13, RZ, 0x3, R13 ;  /* 0x00000003ff0d7819 */ /* 0x000fca000001160d */
[----:B------:R-:W-:Y:S01]  /*1960*/  IMAD R13, R14, 0x1000, R13 ;  /* 0x000010000e0d7824 */ /* 0x000fe200078e020d */
[----:B-1----:R-:W-:Y:S06]  /*1970*/  @P0 BRA `(.L_x_20) ;  /* 0x0000000000080947 */ /* 0x002fec0003800000 */
[----:B------:R-:W1:Y:S02]  /*1980*/  SYNCS.PHASECHK.TRANS64.TRYWAIT P0, [UR8], R15 ;  /* 0x0000000fff0075a7 */ /* 0x000e640008000148 */
[----:B-1----:R-:W-:Y:S05]  /*1990*/  @!P0 BRA `(.L_x_21) ;  /* 0x000000a400288947 */ /* 0x002fea0003800000 */
.L_x_20:
[----:B------:R-:W-:Y:S01]  /*19a0*/  LDS R152, [R13+UR21+0x30180] ;  /* 0x030180150d987984 */ /* 0x000fe20008000800 */
[----:B------:R-:W-:Y:S02]  /*19b0*/  UIADD3 UR8, UR21, 0x18180, URZ ;  /* 0x0001818015087890 */ /* 0x000fe4000fffe03f */
[----:B------:R-:W-:Y:S01]  /*19c0*/  ULOP3.LUT UR16, UR12, 0x10000, URZ, 0xfc, !UPT ;  /* 0x000100000c107892 */ /* 0x000fe2000f8efc3f */
[----:B------:R-:W-:Y:S01]  /*19d0*/  LDS R153, [R13+UR21+0x30980] ;  /* 0x030980150d997984 */ /* 0x000fe20008000800 */
[----:B------:R-:W-:Y:S02]  /*19e0*/  USHF.R.U32.HI UR8, URZ, 0x4, UR8 ;  /* 0x000000043f087899 */ /* 0x000fe40008011608 */
[----:B------:R-:W-:Y:S01]  /*19f0*/  ULEA UR16, UR13, UR16, 0xa ;  /* 0x000000100d107291 */ /* 0x000fe2000f8e503f */
[----:B------:R-:W-:Y:S01]  /*1a00*/  LDS R154, [R13+UR21+0x30188] ;  /* 0x030188150d9a7984 */ /* 0x000fe20008000800 */
[----:B------:R-:W-:Y:S01]  /*1a10*/  ULOP3.LUT UR8, UR8, 0x3fff, URZ, 0xc0, !UPT ;  /* 0x00003fff08087892 */ /* 0x000fe2000f8ec03f */
[----:B------:R-:W-:-:S02]  /*1a20*/  UMOV UR9, 0x80000020 ;  /* 0x8000002000097882 */ /* 0x000fc40000000000 */
[----:B------:R-:W2:Y:S01]  /*1a30*/  LDS R155, [R13+UR21+0x30988] ;  /* 0x030988150d9b7984 */ /* 0x000ea20008000800 */
[----:B------:R-:W-:Y:S01]  /*1a40*/  ULOP3.LUT UR8, UR8, 0x10000, URZ, 0xfc, !UPT ;  /* 0x0001000008087892 */ /* 0x000fe2000f8efc3f */
[----:B------:R-:W-:-:S03]  /*1a50*/  UMOV UR11, 0x40000040 ;  /* 0x40000040000b7882 */ /* 0x000fc60000000000 */
[----:B------:R-:W-:-:S03]  /*1a60*/  ULEA UR17, UR13, UR8, 0xa ;  /* 0x000000080d117291 */ /* 0x000fc6000f8e503f */
[----:B------:R-:W-:-:S04]  /*1a70*/  UMOV UR8, UR16 ;  /* 0x0000001000087c82 */ /* 0x000fc80008000000 */
[----:B------:R-:W-:Y:S01]  /*1a80*/  UMOV UR10, UR17 ;  /* 0x00000011000a7c82 */ /* 0x000fe20008000000 */
[----:B--2---:R-:W-:-:S06]  /*1a90*/  WARPGROUP.ARRIVE ;  /* 0x00000000000079c5 */ /* 0x004fcc0000000000 */
[----:B------:R-:W-:Y:S01]  /*1aa0*/  IGMMA.SP.64x128x64.S8.S8 R88, gdesc[UR8], R88, UP0, R152 ;  /* 0x03809800085879f1 */ /* 0x000fe2000bf41258 */
[----:B------:R-:W-:Y:S01]  /*1ab0*/  UIADD3 UR8, UR16, 0x200, URZ ;  /* 0x0000020010087890 */ /* 0x000fe2000fffe03f */
[----:B------:R-:W-:-:S08]  /*1ac0*/  UMOV UR9, 0x80000020 ;  /* 0x8000002000097882 */ /* 0x000fd00000000000 */
[----:B------:R-:W-:Y:S01]  /*1ad0*/  IGMMA.SP.64x128x64.S8.S8 R24, gdesc[UR8], R24, UP0, R153 ;  /* 0x03809900081879f1 */ /* 0x000fe2000bf41218 */
[----:B------:R-:W-:Y:S02]  /*1ae0*/  UIADD3 UR8, UR16, 0x2, URZ ;  /* 0x0000000210087890 */ /* 0x000fe4000fffe03f */
[----:B------:R-:W-:Y:S01]  /*1af0*/  UIADD3 UR10, UR17, 0x4, URZ ;  /* 0x00000004110a7890 */ /* 0x000fe2000fffe03f */
[----:B------:R-:W-:Y:S01]  /*1b00*/  UMOV UR9, 0x80000020 ;  /* 0x8000002000097882 */ /* 0x000fe20000000000 */
[----:B------:R-:W-:-:S07]  /*1b10*/  UMOV UR11, 0x40000040 ;  /* 0x40000040000b7882 */ /* 0x000fce0000000000 */
[----:B------:R-:W-:Y:S01]  /*1b20*/  IGMMA.SP.64x128x64.S8.S8 R88, gdesc[UR8], R88, R154 ;  /* 0x03809a00085879f1 */ /* 0x000fe20008741258 */
[----:B------:R-:W-:Y:S01]  /*1b30*/  UIADD3 UR8, UR16, 0x202, URZ ;  /* 0x0000020210087890 */ /* 0x000fe2000fffe03f */
[----:B------:R-:W-:-:S08]  /*1b40*/  UMOV UR9, 0x80000020 ;  /* 0x8000002000097882 */ /* 0x000fd00000000000 */
[----:B------:R-:W-:Y:S03]  /*1b50*/  IGMMA.SP.64x128x64.S8.S8 R24, gdesc[UR8], R24, R155, gsb0 ;  /* 0x03809b00081879f1 */ /* 0x000fe60008041218 */
[----:B------:R-:W-:Y:S02]  /*1b60*/  WARPGROUP.DEPBAR.LE gsb0, 0x0 ;  /* 0x00008000000079c5 */ /* 0x000fe40000010000 */
[----:B------:R-:W-:Y:S05]  /*1b70*/  @!P1 BRA `(.L_x_22) ;  /* 0x0000000000049947 */ /* 0x000fea0003800000 */
[----:B------:R-:W-:Y:S01]  /*1b80*/  BPT.TRAP 0x1 ;  /* 0x000000040000795c */ /* 0x000fe20000300000 */
.L_x_22:
[----:B------:R-:W-:Y:S01]  /*1b90*/  LOP3.LUT P0, RZ, R6, R5, RZ, 0xc0, !PT ;  /* 0x0000000506ff7212 */ /* 0x000fe2000780c0ff */
[----:B------:R-:W-:-:S12]  /*1ba0*/  UISETP.GT.U32.AND UP0, UPT, UR6, 0x1, UPT ;  /* 0x000000010600788c */ /* 0x000fd8000bf04070 */
[----:B------:R-:W-:-:S05]  /*1bb0*/  @P0 LEA R13, R11, UR21, 0x3 ;  /* 0x000000150b0d0c11 */ /* 0x000fca000f8e18ff */
[----:B-1----:R-:W-:-:S05]  /*1bc0*/  @P0 VIADD R14, R13, 0x30 ;  /* 0x000000300d0e0836 */ /* 0x002fca0000000000 */
[----:B------:R-:W-:-:S04]  /*1bd0*/  @P0 PRMT R14, R7, 0x654, R14 ;  /* 0x00000654070e0816 */ /* 0x000fc8000000000e */
[----:B------:R1:W-:Y:S01]  /*1be0*/  @P0 SYNCS.ARRIVE.TRANS64.RED.A1T0 RZ, [R14+URZ], RZ ;  /* 0x000000ff0eff09a7 */ /* 0x0003e2000810043f */
[----:B------:R-:W-:-:S13]  /*1bf0*/  PLOP3.LUT P0, PT, PT, PT, UP0, 0x80, 0x0 ;  /* 0x000000000000781c */ /* 0x000fda0003f0f008 */
[----:B-1----:R-:W-:Y:S05]  /*1c00*/  @P0 BRA `(.L_x_23) ;  /* 0x0000000000040947 */ /* 0x002fea0003800000 */
[----:B------:R-:W-:Y:S01]  /*1c10*/  BPT.TRAP 0x1 ;  /* 0x000000040000795c */ /* 0x000fe20000300000 */
.L_x_23:
[----:B------:R-:W-:Y:S01]  /*1c20*/  UIADD3 UR13, UR13, 0x1, URZ ;  /* 0x000000010d0d7890 */ /* 0x000fe2000fffe03f */
[C---:B------:R-:W-:Y:S01]  /*1c30*/  ISETP.GT.AND P1, PT, R10.reuse, 0x1, PT ;  /* 0x000000010a00780c */ /* 0x040fe20003f24270 */
[----:B------:R-:W-:Y:S02]  /*1c40*/  VIADD R11, R11, 0x1 ;  /* 0x000000010b0b7836 */ /* 0x000fe40000000000 */
[----:B------:R-:W-:Y:S01]  /*1c50*/  UISETP.NE.AND UP0, UPT, UR13, 0x6, UPT ;  /* 0x000000060d00788c */ /* 0x000fe2000bf05270 */
[----:B------:R-:W-:Y:S02]  /*1c60*/  VIADD R10, R10, 0xffffffff ;  /* 0xffffffff0a0a7836 */ /* 0x000fe40000000000 */
[C---:B------:R-:W-:Y:S01]  /*1c70*/  ISETP.NE.AND P0, PT, R11.reuse, 0x6, PT ;  /* 0x000000060b00780c */ /* 0x040fe20003f05270 */
[----:B------:R-:W-:Y:S02]  /*1c80*/  USEL UR8, URZ, 0x1, UP0 ;  /* 0x000000013f087887 */ /* 0x000fe40008000000 */
[----:B------:R-:W-:Y:S01]  /*1c90*/  USEL UR13, UR13, URZ, UP0 ;  /* 0x0000003f0d0d7287 */ /* 0x000fe20008000000 */
[----:B------:R-:W-:Y:S01]  /*1ca0*/  SEL R11, R11, RZ, P0 ;  /* 0x000000ff0b0b7207 */ /* 0x000fe20000000000 */
[----:B------:R-:W-:-:S02]  /*1cb0*/  UPLOP3.LUT UP0, UPT, UPT, UPT, UPT, 0x80, 0x0 ;  /* 0x000000000000789c */ /* 0x000fc40003f0f070 */
[----:B------:R-:W-:Y:S01]  /*1cc0*/  LOP3.LUT R17, R17, UR8, RZ, 0x3c, !PT ;  /* 0x0000000811117c12 */ /* 0x000fe2000f8e3cff */
[----:B------:R-:W-:Y:S08]  /*1cd0*/  @P1 BRA `(.L_x_24) ;  /* 0xfffffff800c81947 */ /* 0x000ff0000383ffff */
.L_x_17:
[----:B------:R-:W-:Y:S01]  /*1ce0*/  LOP3.LUT R10, R0, 0x60, RZ, 0xc0, !PT ;  /* 0x00000060000a7812 */ /* 0x000fe200078ec0ff */
[----:B------:R-:W-:Y:S01]  /*1cf0*/  UIADD3 UR5, UR7, UR5, URZ ;  /* 0x0000000507057290 */ /* 0x000fe2000fffe03f */
[----:B------:R-:W-:Y:S01]  /*1d00*/  SHF.R.U32.HI R11, RZ, 0x2, R0 ;  /* 0x00000002ff0b7819 */ /* 0x000fe20000011600 */
[----:B------:R-:W-:Y:S01]  /*1d10*/  ULDC UR11, c[0x0][0x284] ;  /* 0x0000a100000b7ab9 */ /* 0x000fe20000000800 */
[----:B------:R-:W-:Y:S01]  /*1d20*/  SHF.R.U32.HI R10, RZ, 0x5, R10 ;  /* 0x00000005ff0a7819 */ /* 0x000fe2000001160a */
[----:B------:R-:W-:Y:S01]  /*1d30*/  UISETP.GT.U32.AND UP0, UPT, UR5, 0x5, UPT ;  /* 0x000000050500788c */ /* 0x000fe2000bf04070 */
[----:B------:R-:W-:Y:S01]  /*1d40*/  LOP3.LUT R11, R11, 0x7, RZ, 0xc0, !PT ;  /* 0x000000070b0b7812 */ /* 0x000fe200078ec0ff */
[----:B------:R-:W-:Y:S01]  /*1d50*/  UISETP.GE.U32.AND UP1, UPT, UR7, 0x6, UPT ;  /* 0x000000060700788c */ /* 0x000fe2000bf26070 */
[----:B------:R-:W-:Y:S01]  /*1d60*/  SHF.R.U32.HI R14, RZ, 0x1, R0 ;  /* 0x00000001ff0e7819 */ /* 0x000fe20000011600 */
[----:B------:R-:W-:Y:S01]  /*1d70*/  IMAD.SHL.U32 R16, R10, 0x10, RZ ;  /* 0x000000100a107824 */ /* 0x000fe200078e00ff */
[----:B------:R-:W-:Y:S01]  /*1d80*/  UISETP.LT.U32.AND UP0, UPT, UR7, 0x6, UP0 ;  /* 0x000000060700788c */ /* 0x000fe20008701070 */
[----:B------:R-:W-:Y:S01]  /*1d90*/  SHF.R.S32.HI R20, RZ, 0x1f, R4 ;  /* 0x0000001fff147819 */ /* 0x000fe20000011404 */
[----:B------:R-:W-:Y:S01]  /*1da0*/  ULDC.64 UR12, c[0x0][0x6d0] ;  /* 0x0001b400000c7ab9 */ /* 0x000fe20000000a00 */
[----:B------:R-:W-:Y:S01]  /*1db0*/  UIMAD.WIDE.U32 UR8, UR5, -0x55555555, URZ ;  /* 0xaaaaaaab050878a5 */ /* 0x000fe2000f8e003f */
[--C-:B------:R-:W-:Y:S01]  /*1dc0*/  LOP3.LUT R13, R16, 0xfffffff0, R11.reuse, 0xe2, !PT ;  /* 0xfffffff0100d7812 */ /* 0x100fe200078ee20b */
[----:B------:R-:W-:Y:S01]  /*1dd0*/  IMAD R11, R10, -0x10, -R11 ;  /* 0xfffffff00a0b7824 */ /* 0x000fe200078e0a0b */
[----:B------:R-:W1:Y:S01]  /*1de0*/  LDC R16, c[0x0][0x288] ;  /* 0x0000a200ff107b82 */ /* 0x000e620000000800 */
[----:B------:R-:W-:Y:S01]  /*1df0*/  LOP3.LUT R10, R8, 0x1, RZ, 0xc0, !PT ;  /* 0x00000001080a7812 */ /* 0x000fe200078ec0ff */
[----:B------:R-:W-:Y:S01]  /*1e00*/  USEL UR10, URZ, 0x1, !UP0 ;  /* 0x000000013f0a7887 */ /* 0x000fe2000c000000 */
[----:B------:R-:W-:Y:S01]  /*1e10*/  LOP3.LUT R13, R13, 0x40, R14, 0xf8, !PT ;  /* 0x000000400d0d7812 */ /* 0x000fe200078ef80e */
[----:B------:R-:W-:Y:S01]  /*1e20*/  IMAD.SHL.U32 R14, R12, 0x100, RZ ;  /* 0x000001000c0e7824 */ /* 0x000fe200078e00ff */
[----:B------:R-:W-:Y:S01]  /*1e30*/  LOP3.LUT R12, R0, 0x3, RZ, 0xc0, !PT ;  /* 0x00000003000c7812 */ /* 0x000fe200078ec0ff */
[----:B0-----:R-:W-:Y:S01]  /*1e40*/  IMAD R15, R10, -0x40, R11 ;  /* 0xffffffc00a0f7824 */ /* 0x001fe200078e020b */
[----:B------:R-:W-:Y:S01]  /*1e50*/  USHF.R.U32.HI UR8, URZ, 0x2, UR9 ;  /* 0x000000023f087899 */ /* 0x000fe20008011609 */
[----:B------:R-:W-:Y:S01]  /*1e60*/  IMAD R11, R20, UR12, RZ ;  /* 0x0000000c140b7c24 */ /* 0x000fe2000f8e02ff */
[----:B------:R-:W-:Y:S01]  /*1e70*/  LOP3.LUT R154, R13, R14, RZ, 0xfc, !PT ;  /* 0x0000000e0d9a7212 */ /* 0x000fe200078efcff */
[----:B------:R-:W-:Y:S01]  /*1e80*/  IMAD.SHL.U32 R13, R9, 0x80, RZ ;  /* 0x00000080090d7824 */ /* 0x000fe200078e00ff */
[----:B------:R-:W-:Y:S01]  /*1e90*/  ULOP3.LUT UR4, UR4, UR10, URZ, 0x3c, !UPT ;  /* 0x0000000a04047292 */ /* 0x000fe2000f8e3c3f */
[----:B------:R-:W-:Y:S01]  /*1ea0*/  IMAD R17, R4, UR13, R11 ;  /* 0x0000000d04117c24 */ /* 0x000fe2000f8e020b */
[----:B------:R-:W-:Y:S01]  /*1eb0*/  SHF.R.S32.HI R155, RZ, 0x1f, R154 ;  /* 0x0000001fff9b7819 */ /* 0x000fe2000001149a */
[----:B------:R-:W-:Y:S01]  /*1ec0*/  UIMAD UR5, UR8, -0x6, UR5 ;  /* 0xfffffffa080578a4 */ /* 0x000fe2000f8e0205 */
[----:B------:R-:W-:-:S02]  /*1ed0*/  WARPGROUP.DEPBAR.LE gsb0, 0x0 ;  /* 0x00008000000079c5 */ /* 0x000fc40000010000 */
[----:B------:R-:W-:Y:S01]  /*1ee0*/  @UP1 ULOP3.LUT UR4, UR4, 0x1, UR8, 0x78, !UPT ;  /* 0x0000000104041892 */ /* 0x000fe2000f8e7808 */
[----:B------:R-:W-:-:S04]  /*1ef0*/  IMAD.WIDE.U32 R10, R4, UR12, R154 ;  /* 0x0000000c040a7c25 */ /* 0x000fc8000f8e009a */
[----:B------:R-:W-:Y:S01]  /*1f00*/  IMAD.IADD R17, R11, 0x1, R17 ;  /* 0x000000010b117824 */ /* 0x000fe200078e0211 */
[----:B-1----:R-:W-:Y:S01]  /*1f10*/  ISETP.GE.AND P0, PT, R13, R16, PT ;  /* 0x000000100d00720c */ /* 0x002fe20003f06270 */
[----:B------:R-:W-:Y:S02]  /*1f20*/  IMAD R12, R12, -0x2, R16 ;  /* 0xfffffffe0c0c7824 */ /* 0x000fe400078e0210 */
[----:B------:R-:W-:Y:S01]  /*1f30*/  IMAD.MOV.U32 R16, RZ, RZ, R10 ;  /* 0x000000ffff107224 */ /* 0x000fe200078e000a */
[----:B------:R-:W-:Y:S01]  /*1f40*/  ISETP.GE.OR P0, PT, R14, UR11, P0 ;  /* 0x0000000b0e007c0c */ /* 0x000fe20008706670 */
[----:B------:R-:W-:Y:S01]  /*1f50*/  IMAD.IADD R13, R12, 0x1, -R13 ;  /* 0x000000010c0d7824 */ /* 0x000fe200078e0a0d */
[----:B------:R-:W-:Y:S01]  /*1f60*/  IADD3 R14, -R14, UR11, R15 ;  /* 0x0000000b0e0e7c10 */ /* 0x000fe2000fffe10f */
[----:B------:R-:W-:-:S10]  /*1f70*/  IMAD.MOV.U32 R12, RZ, RZ, -0x1 ;  /* 0xffffffffff0c7424 */ /* 0x000fd400078e00ff */
[----:B------:R-:W-:Y:S05]  /*1f80*/  @P0 BRA `(.L_x_25) ;  /* 0x0000008000100947 */ /* 0x000fea0003800000 */
[----:B------:R-:W0:Y:S01]  /*1f90*/  LDC.64 R152, c[0x0][0x6c8] ;  /* 0x0001b200ff987b82 */ /* 0x000e220000000a00 */
[----:B------:R-:W-:Y:S01]  /*1fa0*/  ISETP.NE.AND P1, PT, RZ, UR19, PT ;  /* 0x00000013ff007c0c */ /* 0x000fe2000bf25270 */
[----:B------:R-:W-:Y:S01]  /*1fb0*/  IMAD.WIDE R18, R9, 0x80, RZ ;  /* 0x0000008009127825 */ /* 0x000fe200078e02ff */
[----:B------:R-:W-:Y:S01]  /*1fc0*/  ISETP.GT.AND P2, PT, R14, RZ, PT ;  /* 0x000000ff0e00720c */ /* 0x000fe20003f44270 */
[----:B------:R-:W-:Y:S02]  /*1fd0*/  BSSY B0, `(.L_x_25) ;  /* 0x00007ff000007945 */ /* 0x000fe40003800000 */
[----:B------:R-:W-:Y:S01]  /*1fe0*/  IMAD.SHL.U32 R11, R0, 0x2, RZ ;  /* 0x00000002000b7824 */ /* 0x000fe200078e00ff */
[----:B------:R-:W-:-:S04]  /*1ff0*/  ISETP.GT.AND P0, PT, R13, RZ, P2 ;  /* 0x000000ff0d00720c */ /* 0x000fc80001704270 */
[----:B------:R-:W-:Y:S01]  /*2000*/  LOP3.LUT R11, R18, 0x6, R11, 0xf8, !PT ;  /* 0x00000006120b7812 */ /* 0x000fe200078ef80b */
[----:B0-----:R-:W-:-:S04]  /*2010*/  IMAD R10, R19, R152, RZ ;  /* 0x00000098130a7224 */ /* 0x001fc800078e02ff */
[----:B------:R-:W-:-:S04]  /*2020*/  IMAD.WIDE.U32 R160, R11, R152, R16 ;  /* 0x000000980ba07225 */ /* 0x000fc800078e0010 */
[----:B------:R-:W-:-:S04]  /*2030*/  IMAD R9, R11, R153, R10 ;  /* 0x000000990b097224 */ /* 0x000fc800078e020a */
[----:B------:R-:W-:Y:S01]  /*2040*/  IMAD.IADD R163, R161, 0x1, R9 ;  /* 0x00000001a1a37824 */ /* 0x000fe200078e0209 */
[----:B------:R-:W-:Y:S06]  /*2050*/  @!P1 BRA `(.L_x_26) ;  /* 0x0000006000c09947 */ /* 0x000fec0003800000 */
[----:B------:R-:W0:Y:S01]  /*2060*/  LDC.64 R22, c[0x0][0x6b0] ;  /* 0x0001ac00ff167b82 */ /* 0x000e220000000a00 */
[----:B------:R-:W-:Y:S01]  /*2070*/  ULDC.64 UR8, c[0x0][0x6b8] ;  /* 0x0001ae0000087ab9 */ /* 0x000fe20000000a00 */
[----:B------:R-:W-:Y:S01]  /*2080*/  ULDC.64 UR10, c[0x0][0x6a8] ;  /* 0x0001aa00000a7ab9 */ /* 0x000fe20000000a00 */
[----:B------:R-:W-:Y:S01]  /*2090*/  IMAD R9, R20, UR8, RZ ;  /* 0x0000000814097c24 */ /* 0x000fe2000f8e02ff */
[----:B------:R-:W-:Y:S01]  /*20a0*/  ULDC.64 UR12, c[0x0][0x6c0] ;  /* 0x0001b000000c7ab9 */ /* 0x000fe20000000a00 */
[----:B------:R-:W-:-:S03]  /*20b0*/  IMAD.WIDE.U32 R20, R4, UR8, R154 ;  /* 0x0000000804147c25 */ /* 0x000fc6000f8e009a */
[----:B------:R-:W1:Y:S01]  /*20c0*/  LDC.64 R158, c[0x0][0x6b0] ;  /* 0x0001ac00ff9e7b82 */ /* 0x000e620000000a00 */
[----:B------:R-:W-:Y:S02]  /*20d0*/  IMAD R10, R4, UR9, R9 ;  /* 0x00000009040a7c24 */ /* 0x000fe4000f8e0209 */
[----:B0-----:R-:W-:Y:S02]  /*20e0*/  IMAD R18, R19, R22, RZ ;  /* 0x0000001613127224 */ /* 0x001fe400078e02ff */
[----:B------:R-:W-:Y:S02]  /*20f0*/  IMAD.IADD R19, R21, 0x1, R10 ;  /* 0x0000000115137824 */ /* 0x000fe400078e020a */
[----:B------:R-:W-:Y:S02]  /*2100*/  IMAD R9, R11, R23, R18 ;  /* 0x000000170b097224 */ /* 0x000fe400078e0212 */
[----:B------:R-:W-:-:S04]  /*2110*/  IMAD.MOV.U32 R18, RZ, RZ, R20 ;  /* 0x000000ffff127224 */ /* 0x000fc800078e0014 */
[----:B------:R-:W-:-:S04]  /*2120*/  IMAD.WIDE.U32 R16, R11, R22, R18 ;  /* 0x000000160b107225 */ /* 0x000fc800078e0012 */
[----:B------:R-:W-:Y:S01]  /*2130*/  IMAD.IADD R15, R17, 0x1, R9 ;  /* 0x00000001110f7824 */ /* 0x000fe200078e0209 */
[----:B------:R-:W-:-:S04]  /*2140*/  LEA R156, P1, R16, UR10, 0x2 ;  /* 0x0000000a109c7c11 */ /* 0x000fc8000f8210ff */
[----:B------:R-:W-:-:S05]  /*2150*/  LEA.HI.X R157, R16, UR11, R15, 0x2, P1 ;  /* 0x0000000b109d7c11 */ /* 0x000fca00088f140f */
[----:B------:R0:W2:Y:S01]  /*2160*/  @P0 LDG.E.LTC128B R15, desc[UR14][R156.64] ;  /* 0x0000000e9c0f0981 */ /* 0x0000a2000c1e1920 */
[C---:B------:R-:W-:Y:S01]  /*2170*/  LEA R172, P1, R160.reuse, UR12, 0x2 ;  /* 0x0000000ca0ac7c11 */ /* 0x040fe2000f8210ff */
[----:B-1----:R-:W-:Y:S01]  /*2180*/  IMAD.WIDE.U32 R164, R11, R22, R158 ;  /* 0x000000160ba47225 */ /* 0x002fe200078e009e */
[----:B------:R-:W-:Y:S02]  /*2190*/  BSSY B1, `(.L_x_27) ;  /* 0x0000010000017945 */ /* 0x000fe40003800000 */
[----:B------:R-:W-:Y:S01]  /*21a0*/  LEA.HI.X R173, R160, UR13, R163, 0x2, P1 ;  /* 0x0000000da0ad7c11 */ /* 0x000fe200088f14a3 */
[----:B------:R-:W-:Y:S01]  /*21b0*/  IMAD.IADD R169, R9, 0x1, R165 ;  /* 0x0000000109a97824 */ /* 0x000fe200078e02a5 */
[----:B------:R-:W-:Y:S02]  /*21c0*/  ISETP.GT.AND P1, PT, R13, 0x1, P2 ;  /* 0x000000010d00780c */ /* 0x000fe40001724270 */
[----:B------:R-:W-:Y:S01]  /*21d0*/  LEA R162, P4, R152, R172, 0x2 ;  /* 0x000000ac98a27211 */ /* 0x000fe200078810ff */
[----:B0-----:R-:W-:-:S04]  /*21e0*/  IMAD.WIDE.U32 R156, R11, R22, R154 ;  /* 0x000000160b9c7225 */ /* 0x001fc800078e009a */
[----:B------:R-:W-:Y:S02]  /*21f0*/  IMAD.IADD R161, R9, 0x1, R157 ;  /* 0x0000000109a17824 */ /* 0x000fe400078e029d */
[----:B--2---:R-:W-:-:S04]  /*2200*/  IMAD R17, R15, UR19, RZ ;  /* 0x000000130f117c24 */ /* 0x004fc8000f8e02ff */
[----:B------:R-:W-:Y:S01]  /*2210*/  IMAD R163, R88, UR18, R17 ;  /* 0x0000001258a37c24 */ /* 0x000fe2000f8e0211 */
[----:B------:R-:W-:-:S04]  /*2220*/  IADD3 R17, P5, R20, R164, RZ ;  /* 0x000000a414117210 */ /* 0x000fc80007fbe0ff */
[----:B------:R0:W-:Y:S01]  /*2230*/  @P0 STG.E desc[UR14][R172.64], R163 ;  /* 0x000000a3ac000986 */ /* 0x0001e2000c10190e */
[----:B------:R-:W-:Y:S01]  /*2240*/  IMAD.X R88, R169, 0x1, R19, P5 ;  /* 0x00000001a9587824 */ /* 0x000fe200028e0613 */
[----:B------:R-:W-:-:S04]  /*2250*/  LEA R16, P6, R17, UR10, 0x2 ;  /* 0x0000000a11107c11 */ /* 0x000fc8000f8c10ff */
[----:B------:R-:W-:Y:S01]  /*2260*/  LEA.HI.X R17, R17, UR11, R88, 0x2, P6 ;  /* 0x0000000b11117c11 */ /* 0x000fe2000b0f1458 */
[----:B------:R-:W-:Y:S08]  /*2270*/  @!P1 BRA `(.L_x_28) ;  /* 0x0000000000049947 */ /* 0x000ff00003800000 */
[----:B------:R1:W5:Y:S02]  /*2280*/  LDG.E.LTC128B R15, desc[UR14][R16.64] ;  /* 0x0000000e100f7981 */ /* 0x000364000c1e1920 */
.L_x_28:
[----:B------:R-:W-:Y:S05]  /*2290*/  BSYNC B1 ;  /* 0x0000000000017941 */ /* 0x000fea0003800000 */
.L_x_27:
[----:B-----5:R-:W-:Y:S01]  /*22a0*/  IMAD R88, R15, UR19, RZ ;  /* 0x000000130f587c24 */ /* 0x020fe2000f8e02ff */
[----:B0-----:R-:W-:Y:S01]  /*22b0*/  LEA.HI.X R163, R152, R173, R153, 0x2, P4 ;  /* 0x000000ad98a37211 */ /* 0x001fe200020f1499 */
[----:B-1----:R-:W-:Y:S01]  /*22c0*/  IMAD.MOV.U32 R16, RZ, RZ, R156 ;  /* 0x000000ffff107224 */ /* 0x002fe200078e009c */
[----:B------:R-:W-:Y:S01]  /*22d0*/  ISETP.GT.AND P0, PT, R14, 0x8, PT ;  /* 0x000000080e00780c */ /* 0x000fe20003f04270 */
[----:B------:R-:W-:Y:S01]  /*22e0*/  IMAD R89, R89, UR18, R88 ;  /* 0x0000001259597c24 */ /* 0x000fe2000f8e0258 */
[----:B------:R-:W-:Y:S01]  /*22f0*/  IADD3 R160, P5, R154, R164, RZ ;  /* 0x000000a49aa07210 */ /* 0x000fe20007fbe0ff */
[----:B------:R-:W-:Y:S01]  /*2300*/  IMAD.MOV.U32 R17, RZ, RZ, R161 ;  /* 0x000000ffff117224 */ /* 0x000fe200078e00a1 */
[----:B------:R-:W-:Y:S01]  /*2310*/  ISETP.GT.AND P4, PT, R13, RZ, P0 ;  /* 0x000000ff0d00720c */ /* 0x000fe20000784270 */
[----:B------:R-:W-:Y:S01]  /*2320*/  BSSY B1, `(.L_x_29) ;  /* 0x000000b000017945 */ /* 0x000fe20003800000 */
[----:B------:R0:W-:Y:S01]  /*2330*/  @P1 STG.E desc[UR14][R162.64], R89 ;  /* 0x00000059a2001986 */ /* 0x0001e2000c10190e */
[----:B------:R-:W-:-:S04]  /*2340*/  IMAD.WIDE.U32 R16, R4, UR8, R16 ;  /* 0x0000000804107c25 */ /* 0x000fc8000f8e0010 */
[----:B------:R-:W-:Y:S01]  /*2350*/  IMAD.X R161, R155, 0x1, R169, P5 ;  /* 0x000000019ba17824 */ /* 0x000fe200028e06a9 */
[----:B------:R-:W-:Y:S01]  /*2360*/  LEA R156, P5, R16, UR10, 0x2 ;  /* 0x0000000a109c7c11 */ /* 0x000fe2000f8a10ff */
[----:B------:R-:W-:Y:S02]  /*2370*/  IMAD.IADD R17, R10, 0x1, R17 ;  /* 0x000000010a117824 */ /* 0x000fe400078e0211 */
[----:B------:R-:W-:-:S03]  /*2380*/  IMAD.WIDE.U32 R160, R4, UR8, R160 ;  /* 0x0000000804a07c25 */ /* 0x000fc6000f8e00a0 */
[----:B------:R-:W-:Y:S01]  /*2390*/  LEA.HI.X R157, R16, UR11, R17, 0x2, P5 ;  /* 0x0000000b109d7c11 */ /* 0x000fe2000a8f1411 */
[----:B------:R-:W-:Y:S01]  /*23a0*/  IMAD.IADD R167, R10, 0x1, R161 ;  /* 0x000000010aa77824 */ /* 0x000fe200078e02a1 */
[----:B0-----:R-:W-:Y:S06]  /*23b0*/  @!P4 BRA `(.L_x_30) ;  /* 0x000000000004c947 */ /* 0x001fec0003800000 */
[----:B------:R0:W5:Y:S02]  /*23c0*/  LDG.E.LTC128B R15, desc[UR14][R156.64+0x20] ;  /* 0x0000200e9c0f7981 */ /* 0x000164000c1e1920 */
.L_x_30:
[----:B------:R-:W-:Y:S05]  /*23d0*/  BSYNC B1 ;  /* 0x0000000000017941 */ /* 0x000fea0003800000 */
.L_x_29:
[----:B------:R-:W-:Y:S01]  /*23e0*/  ISETP.GT.AND P6, PT, R13, 0x1, P0 ;  /* 0x000000010d00780c */ /* 0x000fe200007c4270 */
[----:B------:R-:W-:Y:S01]  /*23f0*/  IMAD.MOV.U32 R16, RZ, RZ, R164 ;  /* 0x000000ffff107224 */ /* 0x000fe200078e00a4 */
[----:B------:R-:W-:Y:S01]  /*2400*/  LEA R88, P1, R160, UR10, 0x2 ;  /* 0x0000000aa0587c11 */ /* 0x000fe2000f8210ff */
[----:B------:R-:W-:Y:S01]  /*2410*/  IMAD.MOV.U32 R17, RZ, RZ, R169 ;  /* 0x000000ffff117224 */ /* 0x000fe200078e00a9 */
[----:B------:R-:W-:Y:S01]  /*2420*/  BSSY B1, `(.L_x_31) ;  /* 0x0000010000017945 */ /* 0x000fe20003800000 */
[----:B-----5:R-:W-:Y:S02]  /*2430*/  IMAD R89, R15, UR19, RZ ;  /* 0x000000130f597c24 */ /* 0x020fe4000f8e02ff */
[----:B------:R-:W-:-:S04]  /*2440*/  IMAD.WIDE.U32 R174, R22, 0x7, R16 ;  /* 0x0000000716ae7825 */ /* 0x000fc800078e0010 */
[----:B------:R-:W-:Y:S01]  /*2450*/  IMAD R16, R23, 0x7, RZ ;  /* 0x0000000717107824 */ /* 0x000fe200078e02ff */
[----:B------:R-:W-:Y:S01]  /*2460*/  IADD3 R17, P5, R20, R174, RZ ;  /* 0x000000ae14117210 */ /* 0x000fe20007fbe0ff */
[----:B------:R-:W-:Y:S01]  /*2470*/  IMAD R169, R90, UR18, R89 ;  /* 0x000000125aa97c24 */ /* 0x000fe2000f8e0259 */
[----:B------:R-:W-:Y:S01]  /*2480*/  LEA.HI.X R89, R160, UR11, R167, 0x2, P1 ;  /* 0x0000000ba0597c11 */ /* 0x000fe200088f14a7 */
[----:B------:R-:W-:Y:S01]  /*2490*/  @P4 IMAD.MOV.U32 R164, RZ, RZ, R172 ;  /* 0x000000ffffa44224 */ /* 0x000fe200078e00ac */
[----:B------:R-:W-:Y:S01]  /*24a0*/  ISETP.GT.AND P1, PT, R13, 0x8, P2 ;  /* 0x000000080d00780c */ /* 0x000fe20001724270 */
[----:B------:R-:W-:Y:S02]  /*24b0*/  @P4 IMAD.MOV.U32 R165, RZ, RZ, R173 ;  /* 0x000000ffffa54224 */ /* 0x000fe400078e00ad */
[----:B------:R-:W-:-:S03]  /*24c0*/  IMAD.IADD R168, R175, 0x1, R16 ;  /* 0x00000001afa87824 */ /* 0x000fc600078e0210 */
[----:B------:R1:W-:Y:S01]  /*24d0*/  @P4 STG.E desc[UR14][R164.64+0x20], R169 ;  /* 0x000020a9a4004986 */ /* 0x0003e2000c10190e */
[----:B------:R-:W-:Y:S01]  /*24e0*/  LEA R160, P4, R17, UR10, 0x2 ;  /* 0x0000000a11a07c11 */ /* 0x000fe2000f8810ff */
[----:B------:R-:W-:Y:S01]  /*24f0*/  IMAD.X R166, R168, 0x1, R19, P5 ;  /* 0x00000001a8a67824 */ /* 0x000fe200028e0613 */
[----:B------:R-:W-:Y:S11]  /*2500*/  @!P6 BRA `(.L_x_32) ;  /* 0x000000000004e947 */ /* 0x000ff60003800000 */
[----:B------:R2:W5:Y:S02]  /*2510*/  LDG.E.LTC128B R15, desc[UR14][R88.64+0x20] ;  /* 0x0000200e580f7981 */ /* 0x000564000c1e1920 */
.L_x_32:
[----:B------:R-:W-:Y:S05]  /*2520*/  BSYNC B1 ;  /* 0x0000000000017941 */ /* 0x000fea0003800000 */
.L_x_31:
[----:B-----5:R-:W-:Y:S01]  /*2530*/  IMAD R90, R15, UR19, RZ ;  /* 0x000000130f5a7c24 */ /* 0x020fe2000f8e02ff */
[----:B------:R-:W-:Y:S01]  /*2540*/  LEA.HI.X R161, R17, UR11, R166, 0x2, P4 ;  /* 0x0000000b11a17c11 */ /* 0x000fe2000a0f14a6 */
[----:B------:R-:W-:Y:S02]  /*2550*/  IMAD.MOV.U32 R17, RZ, RZ, R15 ;  /* 0x000000ffff117224 */ /* 0x000fe400078e000f */
[----:B------:R-:W-:-:S05]  /*2560*/  IMAD R171, R91, UR18, R90 ;  /* 0x000000125bab7c24 */ /* 0x000fca000f8e025a */
[----:B------:R3:W-:Y:S04]  /*2570*/  @P6 STG.E desc[UR14][R162.64+0x20], R171 ;  /* 0x000020aba2006986 */ /* 0x0007e8000c10190e */
[----:B------:R4:W2:Y:S01]  /*2580*/  @P1 LDG.E.LTC128B R17, desc[UR14][R160.64] ;  /* 0x0000000ea0111981 */ /* 0x0008a2000c1e1920 */
[----:B------:R-:W-:Y:S01]  /*2590*/  IMAD.WIDE.U32 R166, R22, 0x7, R158 ;  /* 0x0000000716a67825 */ /* 0x000fe200078e009e */
[-C--:B------:R-:W-:Y:S01]  /*25a0*/  IADD3 R174, P5, R174, R22.reuse, RZ ;  /* 0x00000016aeae7210 */ /* 0x080fe20007fbe0ff */
[----:B------:R-:W-:Y:S02]  /*25b0*/  BSSY B1, `(.L_x_33) ;  /* 0x000001a000017945 */ /* 0x000fe40003800000 */
[----:B------:R-:W-:Y:S01]  /*25c0*/  IMAD.IADD R167, R16, 0x1, R167 ;  /* 0x0000000110a77824 */ /* 0x000fe200078e02a7 */
[----:B-1----:R-:W-:Y:S01]  /*25d0*/  IADD3 R164, P4, R166, R22, RZ ;  /* 0x00000016a6a47210 */ /* 0x002fe20007f9e0ff */
[----:B------:R-:W-:Y:S01]  /*25e0*/  IMAD.X R175, R168, 0x1, R23, P5 ;  /* 0x00000001a8af7824 */ /* 0x000fe200028e0617 */
[----:B------:R-:W-:Y:S01]  /*25f0*/  IADD3 R15, P6, R174, R20, RZ ;  /* 0x00000014ae0f7210 */ /* 0x000fe20007fde0ff */
[----:B------:R-:W-:-:S04]  /*2600*/  IMAD.WIDE.U32 R90, R11, R22, R166 ;  /* 0x000000160b5a7225 */ /* 0x000fc800078e00a6 */
[----:B------:R-:W-:Y:S01]  /*2610*/  IMAD.X R165, R167, 0x1, R23, P4 ;  /* 0x00000001a7a57824 */ /* 0x000fe200020e0617 */
[----:B------:R-:W-:Y:S01]  /*2620*/  IADD3 R168, P5, R154, R90, RZ ;  /* 0x0000005a9aa87210 */ /* 0x000fe20007fbe0ff */
[----:B------:R-:W-:Y:S01]  /*2630*/  IMAD.X R158, R175, 0x1, R19, P6 ;  /* 0x00000001af9e7824 */ /* 0x000fe200030e0613 */
[----:B------:R-:W-:Y:S01]  /*2640*/  LEA R90, P4, R15, UR10, 0x2 ;  /* 0x0000000a0f5a7c11 */ /* 0x000fe2000f8810ff */
[----:B------:R-:W-:Y:S01]  /*2650*/  IMAD R159, R153, 0x1c, RZ ;  /* 0x0000001c999f7824 */ /* 0x000fe200078e02ff */
[----:B------:R-:W-:Y:S01]  /*2660*/  IADD3.X R169, R155, R9, R91, P5, !PT ;  /* 0x000000099ba97210 */ /* 0x000fe20002ffe45b */
[C---:B----4-:R-:W-:Y:S01]  /*2670*/  IMAD.WIDE.U32 R160, R152.reuse, 0x1c, R162 ;  /* 0x0000001c98a07825 */ /* 0x050fe200078e00a2 */
[----:B------:R-:W-:Y:S02]  /*2680*/  LEA.HI.X R91, R15, UR11, R158, 0x2, P4 ;  /* 0x0000000b0f5b7c11 */ /* 0x000fe4000a0f149e */
[----:B------:R-:W-:Y:S01]  /*2690*/  ISETP.GT.AND P4, PT, R13, 0x9, P2 ;  /* 0x000000090d00780c */ /* 0x000fe20001784270 */
[----:B------:R-:W-:Y:S01]  /*26a0*/  IMAD.IADD R161, R161, 0x1, R159 ;  /* 0x00000001a1a17824 */ /* 0x000fe200078e029f */
[----:B------:R-:W-:Y:S01]  /*26b0*/  LEA R158, P5, R152, R162, 0x5 ;  /* 0x000000a2989e7211 */ /* 0x000fe200078a28ff */
[----:B---3--:R-:W-:-:S04]  /*26c0*/  IMAD.WIDE.U32 R170, R11, R22, R164 ;  /* 0x000000160baa7225 */ /* 0x008fc800078e00a4 */
[----:B------:R-:W-:Y:S01]  /*26d0*/  IMAD.WIDE.U32 R168, R4, UR8, R168 ;  /* 0x0000000804a87c25 */ /* 0x000fe2000f8e00a8 */
[----:B------:R-:W-:-:S04]  /*26e0*/  IADD3 R170, P6, R154, R170, RZ ;  /* 0x000000aa9aaa7210 */ /* 0x000fc80007fde0ff */
[----:B------:R-:W-:Y:S01]  /*26f0*/  IADD3.X R171, R155, R9, R171, P6, !PT ;  /* 0x000000099bab7210 */ /* 0x000fe200037fe4ab */
[----:B--2---:R-:W-:-:S04]  /*2700*/  IMAD R15, R17, UR19, RZ ;  /* 0x00000013110f7c24 */ /* 0x004fc8000f8e02ff */
[----:B------:R-:W-:-:S05]  /*2710*/  IMAD R15, R92, UR18, R15 ;  /* 0x000000125c0f7c24 */ /* 0x000fca000f8e020f */
[----:B------:R1:W-:Y:S01]  /*2720*/  @P1 STG.E desc[UR14][R160.64], R15 ;  /* 0x0000000fa0001986 */ /* 0x0003e2000c10190e */
[----:B------:R-:W-:Y:S05]  /*2730*/  @!P4 BRA `(.L_x_34) ;  /* 0x000000000004c947 */ /* 0x000fea0003800000 */
[----:B------:R2:W5:Y:S02]  /*2740*/  LDG.E.LTC128B R17, desc[UR14][R90.64] ;  /* 0x0000000e5a117981 */ /* 0x000564000c1e1920 */
.L_x_34:
[----:B------:R-:W-:Y:S05]  /*2750*/  BSYNC B1 ;  /* 0x0000000000017941 */ /* 0x000fea0003800000 */
.L_x_33:
[----:B-----5:R-:W-:Y:S01]  /*2760*/  IMAD R92, R17, UR19, RZ ;  /* 0x00000013115c7c24 */ /* 0x020fe2000f8e02ff */
[----:B------:R-:W-:Y:S01]  /*2770*/  LEA.HI.X R159, R152, R163, R153, 0x5, P5 ;  /* 0x000000a3989f7211 */ /* 0x000fe200028f2c99 */
[----:B-1----:R-:W-:Y:S01]  /*2780*/  IMAD.IADD R15, R10, 0x1, R169 ;  /* 0x000000010a0f7824 */ /* 0x002fe200078e02a9 */
[----:B------:R-:W-:Y:S01]  /*2790*/  ISETP.GT.AND P1, PT, R13, 0x8, P0 ;  /* 0x000000080d00780c */ /* 0x000fe20000724270 */
[----:B------:R-:W-:Y:S01]  /*27a0*/  IMAD R93, R93, UR18, R92 ;  /* 0x000000125d5d7c24 */ /* 0x000fe2000f8e025c */
[C---:B--2---:R-:W-:Y:S01]  /*27b0*/  LEA R90, P5, R168.reuse, UR10, 0x2 ;  /* 0x0000000aa85a7c11 */ /* 0x044fe2000f8a10ff */
[----:B------:R-:W-:Y:S03]  /*27c0*/  BSSY B1, `(.L_x_35) ;  /* 0x0000006000017945 */ /* 0x000fe60003800000 */
[----:B------:R1:W-:Y:S01]  /*27d0*/  @P4 STG.E desc[UR14][R158.64], R93 ;  /* 0x0000005d9e004986 */ /* 0x0003e2000c10190e */
[----:B------:R-:W-:Y:S01]  /*27e0*/  LEA.HI.X R91, R168, UR11, R15, 0x2, P5 ;  /* 0x0000000ba85b7c11 */ /* 0x000fe2000a8f140f */
[----:B------:R-:W-:-:S05]  /*27f0*/  IMAD.WIDE.U32 R168, R4, UR8, R170 ;  /* 0x0000000804a87c25 */ /* 0x000fca000f8e00aa */
[----:B------:R-:W-:Y:S05]  /*2800*/  @!P1 BRA `(.L_x_36) ;  /* 0x0000000000049947 */ /* 0x000fea0003800000 */
[----:B------:R2:W5:Y:S02]  /*2810*/  LDG.E.LTC128B R17, desc[UR14][R90.64+0x20] ;  /* 0x0000200e5a117981 */ /* 0x000564000c1e1920 */
.L_x_36:
[----:B------:R-:W-:Y:S05]  /*2820*/  BSYNC B1 ;  /* 0x0000000000017941 */ /* 0x000fea0003800000 */
.L_x_35:
[----:B------:R-:W-:Y:S01]  /*2830*/  ISETP.GT.AND P6, PT, R13, 0x9, P0 ;  /* 0x000000090d00780c */ /* 0x000fe200007c4270 */
[----:B-----5:R-:W-:Y:S01]  /*2840*/  IMAD R15, R17, UR19, RZ ;  /* 0x00000013110f7c24 */ /* 0x020fe2000f8e02ff */
[----:B------:R-:W-:Y:S01]  /*2850*/  LEA R92, P5, R168, UR10, 0x2 ;  /* 0x0000000aa85c7c11 */ /* 0x000fe2000f8a10ff */
[----:B------:R-:W-:Y:S01]  /*2860*/  IMAD.WIDE.U32 R174, R22, 0x7, R174 ;  /* 0x0000000716ae7825 */ /* 0x000fe200078e00ae */
[----:B------:R-:W-:Y:S03]  /*2870*/  BSSY B1, `(.L_x_37) ;  /* 0x000000c000017945 */ /* 0x000fe60003800000 */
[----:B-1----:R-:W-:Y:S02]  /*2880*/  IMAD.IADD R93, R10, 0x1, R169 ;  /* 0x000000010a5d7824 */ /* 0x002fe400078e02a9 */
[----:B------:R-:W-:Y:S01]  /*2890*/  IMAD R169, R94, UR18, R15 ;  /* 0x000000125ea97c24 */ /* 0x000fe2000f8e020f */
[----:B------:R-:W-:Y:S01]  /*28a0*/  IADD3 R15, P4, R20, R174, RZ ;  /* 0x000000ae140f7210 */ /* 0x000fe20007f9e0ff */
[----:B------:R-:W-:Y:S01]  /*28b0*/  IMAD.IADD R179, R16, 0x1, R175 ;  /* 0x0000000110b37824 */ /* 0x000fe200078e02af */
[----:B------:R-:W-:-:S02]  /*28c0*/  LEA.HI.X R93, R168, UR11, R93, 0x2, P5 ;  /* 0x0000000ba85d7c11 */ /* 0x000fc4000a8f145d */
[----:B------:R1:W-:Y:S01]  /*28d0*/  @P1 STG.E desc[UR14][R160.64+0x20], R169 ;  /* 0x000020a9a0001986 */ /* 0x0003e2000c10190e */
[----:B------:R-:W-:Y:S01]  /*28e0*/  ISETP.GT.AND P1, PT, R13, 0x10, P2 ;  /* 0x000000100d00780c */ /* 0x000fe20001724270 */
[----:B------:R-:W-:Y:S01]  /*28f0*/  IMAD.X R168, R179, 0x1, R19, P4 ;  /* 0x00000001b3a87824 */ /* 0x000fe200020e0613 */
[----:B------:R-:W-:Y:S01]  /*2900*/  LEA R176, P5, R15, UR10, 0x2 ;  /* 0x0000000a0fb07c11 */ /* 0x000fe2000f8a10ff */
[----:B------:R-:W-:-:S12]  /*2910*/  @!P6 BRA `(.L_x_38) ;  /* 0x000000000004e947 */ /* 0x000fd80003800000 */
[----:B------:R3:W5:Y:S02]  /*2920*/  LDG.E.LTC128B R17, desc[UR14][R92.64+0x20] ;  /* 0x0000200e5c117981 */ /* 0x000764000c1e1920 */
.L_x_38:
[----:B------:R-:W-:Y:S05]  /*2930*/  BSYNC B1 ;  /* 0x0000000000017941 */ /* 0x000fea0003800000 */
.L_x_37:
[----:B-----5:R-:W-:Y:S01]  /*2940*/  IMAD R94, R17, UR19, RZ ;  /* 0x00000013115e7c24 */ /* 0x020fe2000f8e02ff */
[----:B------:R-:W-:-:S03]  /*2950*/  LEA.HI.X R177, R15, UR11, R168, 0x2, P5 ;  /* 0x0000000b0fb17c11 */ /* 0x000fc6000a8f14a8 */
[----:B------:R-:W-:-:S05]  /*2960*/  IMAD R15, R95, UR18, R94 ;  /* 0x000000125f0f7c24 */ /* 0x000fca000f8e025e */
[----:B------:R4:W-:Y:S04]  /*2970*/  @P6 STG.E desc[UR14][R158.64+0x20], R15 ;  /* 0x0000200f9e006986 */ /* 0x0009e8000c10190e */
[----:B------:R0:W2:Y:S01]  /*2980*/  @P1 LDG.E.LTC128B R17, desc[UR14][R176.64] ;  /* 0x0000000eb0111981 */ /* 0x0000a2000c1e1920 */
[----:B------:R-:W-:Y:S01]  /*2990*/  IMAD.WIDE.U32 R166, R22, 0x7, R166 ;  /* 0x0000000716a67825 */ /* 0x000fe200078e00a6 */
[-C--:B------:R-:W-:Y:S01]  /*29a0*/  IADD3 R174, P5, R174, R22.reuse, RZ ;  /* 0x00000016aeae7210 */ /* 0x080fe20007fbe0ff */
[----:B------:R-:W-:Y:S01]  /*29b0*/  BSSY B1, `(.L_x_39) ;  /* 0x000001d000017945 */ /* 0x000fe20003800000 */
[----:B------:R-:W-:Y:S01]  /*29c0*/  SHF.L.U64.HI R183, R152, 0x6, R153 ;  /* 0x0000000698b77819 */ /* 0x000fe20000010299 */
[----:B------:R-:W-:Y:S01]  /*29d0*/  IMAD.WIDE.U32 R164, R22, 0x7, R164 ;  /* 0x0000000716a47825 */ /* 0x000fe200078e00a4 */
[----:B------:R-:W-:-:S03]  /*29e0*/  IADD3 R168, P4, R166, R22, RZ ;  /* 0x00000016a6a87210 */ /* 0x000fc60007f9e0ff */
[----:B------:R-:W-:Y:S01]  /*29f0*/  IMAD.X R175, R179, 0x1, R23, P5 ;  /* 0x00000001b3af7824 */ /* 0x000fe200028e0617 */
[----:B-1----:R-:W-:Y:S01]  /*2a00*/  IADD3.X R169, R23, R16, R167, P4, !PT ;  /* 0x0000001017a97210 */ /* 0x002fe200027fe4a7 */
[----:B0-----:R-:W-:Y:S01]  /*2a10*/  IMAD.SHL.U32 R177, R152, 0x40, RZ ;  /* 0x0000004098b17824 */ /* 0x001fe200078e00ff */
[----:B----4-:R-:W-:Y:S02]  /*2a20*/  IADD3 R15, P5, R174, R20, RZ ;  /* 0x00000014ae0f7210 */ /* 0x010fe40007fbe0ff */
[-C--:B------:R-:W-:Y:S01]  /*2a30*/  IADD3 R170, P6, R164, R22.reuse, RZ ;  /* 0x00000016a4aa7210 */ /* 0x080fe20007fde0ff */
[----:B------:R-:W-:-:S03]  /*2a40*/  IMAD.WIDE.U32 R94, R11, R22, R168 ;  /* 0x000000160b5e7225 */ /* 0x000fc600078e00a8 */
[----:B------:R-:W-:Y:S01]  /*2a50*/  IADD3.X R171, R23, R16, R165, P6, !PT ;  /* 0x0000001017ab7210 */ /* 0x000fe200037fe4a5 */
[----:B------:R-:W-:Y:S01]  /*2a60*/  IMAD.X R176, R175, 0x1, R19, P5 ;  /* 0x00000001afb07824 */ /* 0x000fe200028e0613 */
[C---:B------:R-:W-:Y:S02]  /*2a70*/  IADD3 R178, P4, R154.reuse, R94, RZ ;  /* 0x0000005e9ab27210 */ /* 0x040fe40007f9e0ff */
[----:B------:R-:W-:Y:S01]  /*2a80*/  IADD3 R166, P5, R177, R172, RZ ;  /* 0x000000acb1a67210 */ /* 0x000fe20007fbe0ff */
[----:B------:R-:W-:Y:S01]  /*2a90*/  IMAD.WIDE.U32 R164, R11, R22, R170 ;  /* 0x000000160ba47225 */ /* 0x000fe200078e00aa */
[----:B------:R-:W-:Y:S02]  /*2aa0*/  IADD3.X R179, R155, R9, R95, P4, !PT ;  /* 0x000000099bb37210 */ /* 0x000fe400027fe45f */
[----:B------:R-:W-:Y:S01]  /*2ab0*/  LEA R94, P4, R15, UR10, 0x2 ;  /* 0x0000000a0f5e7c11 */ /* 0x000fe2000f8810ff */
[----:B------:R-:W-:Y:S01]  /*2ac0*/  IMAD.X R167, R183, 0x1, R173, P5 ;  /* 0x00000001b7a77824 */ /* 0x000fe200028e06ad */
[----:B------:R-:W-:-:S02]  /*2ad0*/  IADD3 R180, P6, R154, R164, RZ ;  /* 0x000000a49ab47210 */ /* 0x000fc40007fde0ff */
[----:B------:R-:W-:Y:S02]  /*2ae0*/  LEA.HI.X R95, R15, UR11, R176, 0x2, P4 ;  /* 0x0000000b0f5f7c11 */ /* 0x000fe4000a0f14b0 */
[----:B------:R-:W-:Y:S02]  /*2af0*/  ISETP.GT.AND P4, PT, R13, 0x11, P2 ;  /* 0x000000110d00780c */ /* 0x000fe40001784270 */
[----:B------:R-:W-:Y:S01]  /*2b00*/  IADD3 R164, P5, R177, R162, RZ ;  /* 0x000000a2b1a47210 */ /* 0x000fe20007fbe0ff */
[----:B------:R-:W-:Y:S01]  /*2b10*/  IMAD.WIDE.U32 R176, R4, UR8, R178 ;  /* 0x0000000804b07c25 */ /* 0x000fe2000f8e00b2 */
[----:B------:R-:W-:-:S03]  /*2b20*/  IADD3.X R181, R155, R9, R165, P6, !PT ;  /* 0x000000099bb57210 */ /* 0x000fc600037fe4a5 */
[----:B--2---:R-:W-:-:S04]  /*2b30*/  IMAD R15, R17, UR19, RZ ;  /* 0x00000013110f7c24 */ /* 0x004fc8000f8e02ff */
[----:B------:R-:W-:-:S05]  /*2b40*/  IMAD R15, R96, UR18, R15 ;  /* 0x00000012600f7c24 */ /* 0x000fca000f8e020f */
[----:B------:R0:W-:Y:S01]  /*2b50*/  @P1 STG.E desc[UR14][R166.64], R15 ;  /* 0x0000000fa6001986 */ /* 0x0001e2000c10190e */
[----:B------:R-:W-:Y:S05]  /*2b60*/  @!P4 BRA `(.L_x_40) ;  /* 0x000000000004c947 */ /* 0x000fea0003800000 */
[----:B------:R1:W5:Y:S02]  /*2b70*/  LDG.E.LTC128B R17, desc[UR14][R94.64] ;  /* 0x0000000e5e117981 */ /* 0x000364000c1e1920 */
.L_x_40:
[----:B------:R-:W-:Y:S05]  /*2b80*/  BSYNC B1 ;  /* 0x0000000000017941 */ /* 0x000fea0003800000 */
.L_x_39:
[----:B-----5:R-:W-:Y:S01]  /*2b90*/  IMAD R96, R17, UR19, RZ ;  /* 0x0000001311607c24 */ /* 0x020fe2000f8e02ff */
[----:B------:R-:W-:Y:S01]  /*2ba0*/  ISETP.GT.AND P1, PT, R13, 0x10, P0 ;  /* 0x000000100d00780c */ /* 0x000fe20000724270 */
[----:B------:R-:W-:Y:S01]  /*2bb0*/  IMAD.X R165, R183, 0x1, R163, P5 ;  /* 0x00000001b7a57824 */ /* 0x000fe200028e06a3 */
[----:B-1----:R-:W-:Y:S01]  /*2bc0*/  LEA R94, P5, R176, UR10, 0x2 ;  /* 0x0000000ab05e7c11 */ /* 0x002fe2000f8a10ff */
[----:B------:R-:W-:Y:S01]  /*2bd0*/  IMAD R97, R97, UR18, R96 ;  /* 0x0000001261617c24 */ /* 0x000fe2000f8e0260 */
[----:B------:R-:W-:Y:S01]  /*2be0*/  BSSY B1, `(.L_x_41) ;  /* 0x0000007000017945 */ /* 0x000fe20003800000 */
[----:B0-----:R-:W-:-:S03]  /*2bf0*/  IMAD.IADD R15, R10, 0x1, R177 ;  /* 0x000000010a0f7824 */ /* 0x001fc600078e02b1 */
[----:B------:R0:W-:Y:S02]  /*2c00*/  @P4 STG.E desc[UR14][R164.64], R97 ;  /* 0x00000061a4004986 */ /* 0x0001e4000c10190e */
[----:B------:R-:W-:Y:S01]  /*2c10*/  LEA.HI.X R95, R176, UR11, R15, 0x2, P5 ;  /* 0x0000000bb05f7c11 */ /* 0x000fe2000a8f140f */
[----:B------:R-:W-:Y:S02]  /*2c20*/  IMAD.WIDE.U32 R176, R4, UR8, R180 ;  /* 0x0000000804b07c25 */ /* 0x000fe4000f8e00b4 */
[----:B------:R-:W-:Y:S05]  /*2c30*/  @!P1 BRA `(.L_x_42) ;  /* 0x0000000000049947 */ /* 0x000fea0003800000 */
[----:B------:R1:W5:Y:S02]  /*2c40*/  LDG.E.LTC128B R17, desc[UR14][R94.64+0x20] ;  /* 0x0000200e5e117981 */ /* 0x000364000c1e1920 */
.L_x_42:
[----:B------:R-:W-:Y:S05]  /*2c50*/  BSYNC B1 ;  /* 0x0000000000017941 */ /* 0x000fea0003800000 */
.L_x_41:
[----:B------:R-:W-:Y:S01]  /*2c60*/  ISETP.GT.AND P6, PT, R13, 0x11, P0 ;  /* 0x000000110d00780c */ /* 0x000fe200007c4270 */
[----:B-----5:R-:W-:Y:S01]  /*2c70*/  IMAD R15, R17, UR19, RZ ;  /* 0x00000013110f7c24 */ /* 0x020fe2000f8e02ff */
[----:B------:R-:W-:Y:S01]  /*2c80*/  LEA R96, P5, R176, UR10, 0x2 ;  /* 0x0000000ab0607c11 */ /* 0x000fe2000f8a10ff */
[----:B------:R-:W-:Y:S01]  /*2c90*/  IMAD.WIDE.U32 R178, R22, 0x7, R174 ;  /* 0x0000000716b27825 */ /* 0x000fe200078e00ae */
[----:B------:R-:W-:Y:S03]  /*2ca0*/  BSSY B1, `(.L_x_43) ;  /* 0x000000c000017945 */ /* 0x000fe60003800000 */
[----:B0-----:R-:W-:Y:S02]  /*2cb0*/  IMAD.IADD R97, R10, 0x1, R177 ;  /* 0x000000010a617824 */ /* 0x001fe400078e02b1 */
        /* <DEDUP_REMOVED lines=10> */
.L_x_44:
[----:B------:R-:W-:Y:S05]  /*2d60*/  BSYNC B1 ;  /* 0x0000000000017941 */ /* 0x000fea0003800000 */
.L_x_43:
[----:B-----5:R-:W-:Y:S01]  /*2d70*/  IMAD R98, R17, UR19, RZ ;  /* 0x0000001311627c24 */ /* 0x020fe2000f8e02ff */
[----:B------:R-:W-:-:S03]  /*2d80*/  LEA.HI.X R181, R15, UR11, R174, 0x2, P5 ;  /* 0x0000000b0fb57c11 */ /* 0x000fc6000a8f14ae */
[----:B------:R-:W-:-:S05]  /*2d90*/  IMAD R15, R99, UR18, R98 ;  /* 0x00000012630f7c24 */ /* 0x000fca000f8e0262 */
[----:B------:R4:W-:Y:S04]  /*2da0*/  @P6 STG.E desc[UR14][R164.64+0x20], R15 ;  /* 0x0000200fa4006986 */ /* 0x0009e8000c10190e */
[----:B------:R1:W4:Y:S01]  /*2db0*/  @P1 LDG.E.LTC128B R17, desc[UR14][R180.64] ;  /* 0x0000000eb4111981 */ /* 0x000322000c1e1920 */
[C---:B------:R-:W-:Y:S01]  /*2dc0*/  IMAD.WIDE.U32 R170, R22.reuse, 0x7, R170 ;  /* 0x0000000716aa7825 */ /* 0x040fe200078e00aa */
[----:B------:R-:W-:Y:S03]  /*2dd0*/  BSSY B1, `(.L_x_45) ;  /* 0x000001d000017945 */ /* 0x000fe60003800000 */
[----:B------:R-:W-:Y:S01]  /*2de0*/  IMAD.WIDE.U32 R168, R22, 0x7, R168 ;  /* 0x0000000716a87825 */ /* 0x000fe200078e00a8 */
[----:B------:R-:W-:-:S03]  /*2df0*/  IADD3 R174, P5, R170, R22, RZ ;  /* 0x00000016aaae7210 */ /* 0x000fc60007fbe0ff */
[----:B------:R-:W-:Y:S01]  /*2e00*/  IMAD R185, R153, 0x60, RZ ;  /* 0x0000006099b97824 */ /* 0x000fe200078e02ff */
[----:B0-----:R-:W-:Y:S01]  /*2e10*/  IADD3.X R175, R23, R16, R171, P5, !PT ;  /* 0x0000001017af7210 */ /* 0x001fe20002ffe4ab */
[----:B------:R-:W-:Y:S01]  /*2e20*/  IMAD.WIDE.U32 R170, R152, 0x60, R172 ;  /* 0x0000006098aa7825 */ /* 0x000fe200078e00ac */
[----:B------:R-:W-:-:S03]  /*2e30*/  IADD3 R176, P4, R168, R22, RZ ;  /* 0x00000016a8b07210 */ /* 0x000fc60007f9e0ff */
[----:B------:R-:W-:Y:S01]  /*2e40*/  IMAD.IADD R171, R171, 0x1, R185 ;  /* 0x00000001abab7824 */ /* 0x000fe200078e02b9 */
[----:B------:R-:W-:Y:S01]  /*2e50*/  IADD3.X R177, R23, R16, R169, P4, !PT ;  /* 0x0000001017b17210 */ /* 0x000fe200027fe4a9 */
[-C--:B------:R-:W-:Y:S01]  /*2e60*/  IMAD.WIDE.U32 R168, R11, R22.reuse, R174 ;  /* 0x000000160ba87225 */ /* 0x080fe200078e00ae */
[----:B------:R-:W-:-:S03]  /*2e70*/  IADD3 R178, P4, R178, R22, RZ ;  /* 0x00000016b2b27210 */ /* 0x000fc60007f9e0ff */
[----:B------:R-:W-:Y:S01]  /*2e80*/  IMAD.WIDE.U32 R98, R11, R22, R176 ;  /* 0x000000160b627225 */ /* 0x000fe200078e00b0 */
[----:B------:R-:W-:-:S03]  /*2e90*/  IADD3 R184, P5, R178, R20, RZ ;  /* 0x00000014b2b87210 */ /* 0x000fc60007fbe0ff */
[----:B------:R-:W-:Y:S01]  /*2ea0*/  IMAD.X R179, R182, 0x1, R23, P4 ;  /* 0x00000001b6b37824 */ /* 0x000fe200020e0617 */
[----:B------:R-:W-:Y:S02]  /*2eb0*/  ISETP.GT.AND P4, PT, R13, 0x19, P2 ;  /* 0x000000190d00780c */ /* 0x000fe40001784270 */
[----:B-1----:R-:W-:-:S04]  /*2ec0*/  IADD3 R180, P6, R154, R98, RZ ;  /* 0x000000629ab47210 */ /* 0x002fc80007fde0ff */
[-C--:B------:R-:W-:Y:S01]  /*2ed0*/  IADD3.X R181, R155, R9.reuse, R99, P6, !PT ;  /* 0x000000099bb57210 */ /* 0x080fe200037fe463 */
[----:B------:R-:W-:Y:S01]  /*2ee0*/  IMAD.X R99, R179, 0x1, R19, P5 ;  /* 0x00000001b3637824 */ /* 0x000fe200028e0613 */
[----:B------:R-:W-:Y:S02]  /*2ef0*/  IADD3 R182, P6, R154, R168, RZ ;  /* 0x000000a89ab67210 */ /* 0x000fe40007fde0ff */
[----:B------:R-:W-:Y:S01]  /*2f00*/  LEA R98, P5, R184, UR10, 0x2 ;  /* 0x0000000ab8627c11 */ /* 0x000fe2000f8a10ff */
[----:B------:R-:W-:Y:S01]  /*2f10*/  IMAD.WIDE.U32 R180, R4, UR8, R180 ;  /* 0x0000000804b47c25 */ /* 0x000fe2000f8e00b4 */
[----:B------:R-:W-:Y:S02]  /*2f20*/  IADD3.X R183, R155, R9, R169, P6, !PT ;  /* 0x000000099bb77210 */ /* 0x000fe400037fe4a9 */
[----:B------:R-:W-:Y:S01]  /*2f30*/  LEA.HI.X R99, R184, UR11, R99, 0x2, P5 ;  /* 0x0000000bb8637c11 */ /* 0x000fe2000a8f1463 */
[----:B------:R-:W-:-:S04]  /*2f40*/  IMAD.WIDE.U32 R168, R152, 0x60, R162 ;  /* 0x0000006098a87825 */ /* 0x000fc800078e00a2 */
[----:B----4-:R-:W-:-:S04]  /*2f50*/  IMAD R15, R17, UR19, RZ ;  /* 0x00000013110f7c24 */ /* 0x010fc8000f8e02ff */
[----:B------:R-:W-:-:S05]  /*2f60*/  IMAD R15, R100, UR18, R15 ;  /* 0x00000012640f7c24 */ /* 0x000fca000f8e020f */
[----:B------:R0:W-:Y:S01]  /*2f70*/  @P1 STG.E desc[UR14][R170.64], R15 ;  /* 0x0000000faa001986 */ /* 0x0001e2000c10190e */
[----:B------:R-:W-:Y:S05]  /*2f80*/  @!P4 BRA `(.L_x_46) ;  /* 0x000000000004c947 */ /* 0x000fea0003800000 */
[----:B------:R1:W5:Y:S02]  /*2f90*/  LDG.E.LTC128B R17, desc[UR14][R98.64] ;  /* 0x0000000e62117981 */ /* 0x000364000c1e1920 */
.L_x_46:
[----:B------:R-:W-:Y:S05]  /*2fa0*/  BSYNC B1 ;  /* 0x0000000000017941 */ /* 0x000fea0003800000 */
.L_x_45:
[----:B-----5:R-:W-:Y:S01]  /*2fb0*/  IMAD R100, R17, UR19, RZ ;  /* 0x0000001311647c24 */ /* 0x020fe2000f8e02ff */
[----:B------:R-:W-:Y:S01]  /*2fc0*/  ISETP.GT.AND P1, PT, R13, 0x18, P0 ;  /* 0x000000180d00780c */ /* 0x000fe20000724270 */
[----:B------:R-:W-:Y:S01]  /*2fd0*/  IMAD.IADD R169, R185, 0x1, R169 ;  /* 0x00000001b9a97824 */ /* 0x000fe200078e02a9 */
        /* <DEDUP_REMOVED lines=9> */
.L_x_48:
[----:B------:R-:W-:Y:S05]  /*3070*/  BSYNC B1 ;  /* 0x0000000000017941 */ /* 0x000fea0003800000 */
.L_x_47:
        /* <DEDUP_REMOVED lines=16> */
.L_x_50:
[----:B------:R-:W-:Y:S05]  /*3180*/  BSYNC B1 ;  /* 0x0000000000017941 */ /* 0x000fea0003800000 */
.L_x_49:
[----:B-----5:R-:W-:Y:S01]  /*3190*/  IMAD R102, R17, UR19, RZ ;  /* 0x0000001311667c24 */ /* 0x020fe2000f8e02ff */
[----:B------:R-:W-:-:S03]  /*31a0*/  LEA.HI.X R183, R15, UR11, R178, 0x2, P5 ;  /* 0x0000000b0fb77c11 */ /* 0x000fc6000a8f14b2 */
[----:B------:R-:W-:-:S05]  /*31b0*/  IMAD R15, R103, UR18, R102 ;  /* 0x00000012670f7c24 */ /* 0x000fca000f8e0266 */
[----:B------:R1:W-:Y:S04]  /*31c0*/  @P6 STG.E desc[UR14][R168.64+0x20], R15 ;  /* 0x0000200fa8006986 */ /* 0x0003e8000c10190e */
[----:B------:R2:W3:Y:S01]  /*31d0*/  @P1 LDG.E.LTC128B R17, desc[UR14][R182.64] ;  /* 0x0000000eb6111981 */ /* 0x0004e2000c1e1920 */
[----:B------:R-:W-:Y:S01]  /*31e0*/  IMAD.WIDE.U32 R176, R22, 0x7, R176 ;  /* 0x0000000716b07825 */ /* 0x000fe200078e00b0 */
[-C--:B------:R-:W-:Y:S01]  /*31f0*/  IADD3 R186, P5, R186, R22.reuse, RZ ;  /* 0x00000016baba7210 */ /* 0x080fe20007fbe0ff */
[----:B------:R-:W-:Y:S01]  /*3200*/  BSSY B1, `(.L_x_51) ;  /* 0x000001d000017945 */ /* 0x000fe20003800000 */
[----:B------:R-:W-:Y:S01]  /*3210*/  SHF.L.U64.HI R191, R152, 0x7, R153 ;  /* 0x0000000798bf7819 */ /* 0x000fe20000010299 */
[----:B------:R-:W-:Y:S01]  /*3220*/  IMAD.WIDE.U32 R174, R22, 0x7, R174 ;  /* 0x0000000716ae7825 */ /* 0x000fe200078e00ae */
[----:B------:R-:W-:-:S03]  /*3230*/  IADD3 R178, P4, R176, R22, RZ ;  /* 0x00000016b0b27210 */ /* 0x000fc60007f9e0ff */
[----:B------:R-:W-:Y:S01]  /*3240*/  IMAD.X R187, R185, 0x1, R23, P5 ;  /* 0x00000001b9bb7824 */ /* 0x000fe200028e0617 */
[----:B0-----:R-:W-:Y:S01]  /*3250*/  IADD3.X R179, R23, R16, R177, P4, !PT ;  /* 0x0000001017b37210 */ /* 0x001fe200027fe4b1 */
[----:B--2---:R-:W-:Y:S01]  /*3260*/  IMAD.SHL.U32 R183, R152, 0x80, RZ ;  /* 0x0000008098b77824 */ /* 0x004fe200078e00ff */
[----:B-1----:R-:W-:Y:S02]  /*3270*/  IADD3 R15, P5, R186, R20, RZ ;  /* 0x00000014ba0f7210 */ /* 0x002fe40007fbe0ff */
        /* <DEDUP_REMOVED lines=16> */
[----:B---3--:R-:W-:-:S04]  /*3380*/  IMAD R15, R17, UR19, RZ ;  /* 0x00000013110f7c24 */ /* 0x008fc8000f8e02ff */
[----:B------:R-:W-:-:S05]  /*3390*/  IMAD R15, R104, UR18, R15 ;  /* 0x00000012680f7c24 */ /* 0x000fca000f8e020f */
[----:B------:R0:W-:Y:S01]  /*33a0*/  @P1 STG.E desc[UR14][R176.64], R15 ;  /* 0x0000000fb0001986 */ /* 0x0001e2000c10190e */
[----:B------:R-:W-:Y:S05]  /*33b0*/  @!P4 BRA `(.L_x_52) ;  /* 0x000000000004c947 */ /* 0x000fea0003800000 */
[----:B------:R1:W5:Y:S02]  /*33c0*/  LDG.E.LTC128B R17, desc[UR14][R102.64] ;  /* 0x0000000e66117981 */ /* 0x000364000c1e1920 */
.L_x_52:
[----:B------:R-:W-:Y:S05]  /*33d0*/  BSYNC B1 ;  /* 0x0000000000017941 */ /* 0x000fea0003800000 */
.L_x_51:
        /* <DEDUP_REMOVED lines=12> */
.L_x_54:
[----:B------:R-:W-:Y:S05]  /*34a0*/  BSYNC B1 ;  /* 0x0000000000017941 */ /* 0x000fea0003800000 */
.L_x_53:
[----:B------:R-:W-:Y:S01]  /*34b0*/  ISETP.GT.AND P6, PT, R13, 0x21, P0 ;  /* 0x000000210d00780c */ /* 0x000fe200007c4270 */
[----:B-----5:R-:W-:Y:S01]  /*34c0*/  IMAD R15, R17, UR19, RZ ;  /* 0x00000013110f7c24 */ /* 0x020fe2000f8e02ff */
[----:B------:R-:W-:Y:S01]  /*34d0*/  LEA R104, P5, R182, UR10, 0x2 ;  /* 0x0000000ab6687c11 */ /* 0x000fe2000f8a10ff */
[----:B------:R-:W-:Y:S01]  /*34e0*/  IMAD.WIDE.U32 R186, R22, 0x7, R186 ;  /* 0x0000000716ba7825 */ /* 0x000fe200078e00ba */
[----:B------:R-:W-:Y:S03]  /*34f0*/  BSSY B1, `(.L_x_55) ;  /* 0x000000d000017945 */ /* 0x000fe60003800000 */
[----:B0-----:R-:W-:Y:S01]  /*3500*/  IMAD.IADD R105, R10, 0x1, R183 ;  /* 0x000000010a697824 */ /* 0x001fe200078e02b7 */
[----:B------:R-:W-:Y:S01]  /*3510*/  IADD3 R183, P4, R20, R186, RZ ;  /* 0x000000ba14b77210 */ /* 0x000fe20007f9e0ff */
[----:B------:R-:W-:Y:S02]  /*3520*/  IMAD R185, R106, UR18, R15 ;  /* 0x000000126ab97c24 */ /* 0x000fe4000f8e020f */
[----:B------:R-:W-:Y:S01]  /*3530*/  IMAD.IADD R191, R16, 0x1, R187 ;  /* 0x0000000110bf7824 */ /* 0x000fe200078e02bb */
[----:B------:R-:W-:Y:S01]  /*3540*/  LEA.HI.X R105, R182, UR11, R105, 0x2, P5 ;  /* 0x0000000bb6697c11 */ /* 0x000fe2000a8f1469 */
[----:B------:R-:W-:Y:S01]  /*3550*/  IMAD.MOV.U32 R15, RZ, RZ, R17 ;  /* 0x000000ffff0f7224 */ /* 0x000fe200078e0011 */
[----:B------:R0:W-:Y:S01]  /*3560*/  @P1 STG.E desc[UR14][R176.64+0x20], R185 ;  /* 0x000020b9b0001986 */ /* 0x0001e2000c10190e */
[----:B------:R-:W-:Y:S01]  /*3570*/  ISETP.GT.AND P1, PT, R13, 0x28, P2 ;  /* 0x000000280d00780c */ /* 0x000fe20001724270 */
[----:B------:R-:W-:Y:S01]  /*3580*/  IMAD.X R182, R191, 0x1, R19, P4 ;  /* 0x00000001bfb67824 */ /* 0x000fe200020e0613 */
[----:B------:R-:W-:Y:S01]  /*3590*/  LEA R188, P5, R183, UR10, 0x2 ;  /* 0x0000000ab7bc7c11 */ /* 0x000fe2000f8a10ff */
[----:B------:R-:W-:-:S12]  /*35a0*/  @!P6 BRA `(.L_x_56) ;  /* 0x000000000004e947 */ /* 0x000fd80003800000 */
[----:B------:R2:W5:Y:S02]  /*35b0*/  LDG.E.LTC128B R15, desc[UR14][R104.64+0x20] ;  /* 0x0000200e680f7981 */ /* 0x000564000c1e1920 */
.L_x_56:
[----:B------:R-:W-:Y:S05]  /*35c0*/  BSYNC B1 ;  /* 0x0000000000017941 */ /* 0x000fea0003800000 */
.L_x_55:
[----:B-----5:R-:W-:Y:S01]  /*35d0*/  IMAD R106, R15, UR19, RZ ;  /* 0x000000130f6a7c24 */ /* 0x020fe2000f8e02ff */
[----:B------:R-:W-:-:S03]  /*35e0*/  LEA.HI.X R189, R183, UR11, R182, 0x2, P5 ;  /* 0x0000000bb7bd7c11 */ /* 0x000fc6000a8f14b6 */
[----:B------:R-:W-:-:S05]  /*35f0*/  IMAD R17, R107, UR18, R106 ;  /* 0x000000126b117c24 */ /* 0x000fca000f8e026a */
[----:B------:R3:W-:Y:S04]  /*3600*/  @P6 STG.E desc[UR14][R174.64+0x20], R17 ;  /* 0x00002011ae006986 */ /* 0x0007e8000c10190e */
[----:B------:R1:W3:Y:S01]  /*3610*/  @P1 LDG.E.LTC128B R15, desc[UR14][R188.64] ;  /* 0x0000000ebc0f1981 */ /* 0x0002e2000c1e1920 */
[C---:B------:R-:W-:Y:S01]  /*3620*/  IMAD.WIDE.U32 R178, R22.reuse, 0x7, R178 ;  /* 0x0000000716b27825 */ /* 0x040fe200078e00b2 */
[----:B------:R-:W-:Y:S03]  /*3630*/  BSSY B1, `(.L_x_57) ;  /* 0x000001d000017945 */ /* 0x000fe60003800000 */
[----:B------:R-:W-:Y:S01]  /*3640*/  IMAD.WIDE.U32 R180, R22, 0x7, R180 ;  /* 0x0000000716b47825 */ /* 0x000fe200078e00b4 */
[----:B------:R-:W-:-:S03]  /*3650*/  IADD3 R182, P4, R178, R22, RZ ;  /* 0x00000016b2b67210 */ /* 0x000fc60007f9e0ff */
[----:B------:R-:W-:Y:S01]  /*3660*/  IMAD R193, R153, 0xa0, RZ ;  /* 0x000000a099c17824 */ /* 0x000fe200078e02ff */
[----:B------:R-:W-:Y:S02]  /*3670*/  IADD3.X R183, R23, R16, R179, P4, !PT ;  /* 0x0000001017b77210 */ /* 0x000fe400027fe4b3 */
[-C--:B------:R-:W-:Y:S01]  /*3680*/  IADD3 R184, P4, R180, R22.reuse, RZ ;  /* 0x00000016b4b87210 */ /* 0x080fe20007f9e0ff */
[----:B------:R-:W-:-:S03]  /*3690*/  IMAD.WIDE.U32 R106, R11, R22, R182 ;  /* 0x000000160b6a7225 */ /* 0x000fc600078e00b6 */
[----:B0-----:R-:W-:Y:S02]  /*36a0*/  IADD3.X R185, R23, R16, R181, P4, !PT ;  /* 0x0000001017b97210 */ /* 0x001fe400027fe4b5 */
[----:B------:R-:W-:Y:S01]  /*36b0*/  IADD3 R186, P4, R186, R22, RZ ;  /* 0x00000016baba7210 */ /* 0x000fe20007f9e0ff */
[----:B------:R-:W-:Y:S01]  /*36c0*/  IMAD.WIDE.U32 R180, R152, 0xa0, R172 ;  /* 0x000000a098b47825 */ /* 0x000fe200078e00ac */
[----:B------:R-:W-:Y:S02]  /*36d0*/  IADD3 R190, P6, R154, R106, RZ ;  /* 0x0000006a9abe7210 */ /* 0x000fe40007fde0ff */
[----:B------:R-:W-:Y:S01]  /*36e0*/  IADD3 R192, P5, R186, R20, RZ ;  /* 0x00000014bac07210 */ /* 0x000fe20007fbe0ff */
[----:B------:R-:W-:Y:S02]  /*36f0*/  IMAD.IADD R181, R181, 0x1, R193 ;  /* 0x00000001b5b57824 */ /* 0x000fe400078e02c1 */
[----:B------:R-:W-:Y:S01]  /*3700*/  IMAD.X R187, R191, 0x1, R23, P4 ;  /* 0x00000001bfbb7824 */ /* 0x000fe200020e0617 */
[----:B------:R-:W-:Y:S01]  /*3710*/  ISETP.GT.AND P4, PT, R13, 0x29, P2 ;  /* 0x000000290d00780c */ /* 0x000fe20001784270 */
[----:B------:R-:W-:Y:S01]  /*3720*/  IMAD.WIDE.U32 R178, R11, R22, R184 ;  /* 0x000000160bb27225 */ /* 0x000fe200078e00b8 */
[----:B------:R-:W-:-:S03]  /*3730*/  IADD3.X R191, R155, R9, R107, P6, !PT ;  /* 0x000000099bbf7210 */ /* 0x000fc600037fe46b */
[----:B------:R-:W-:Y:S01]  /*3740*/  IMAD.X R107, R187, 0x1, R19, P5 ;  /* 0x00000001bb6b7824 */ /* 0x000fe200028e0613 */
[----:B-1----:R-:W-:Y:S01]  /*3750*/  IADD3 R188, P6, R154, R178, RZ ;  /* 0x000000b29abc7210 */ /* 0x002fe20007fde0ff */
[----:B------:R-:W-:Y:S01]  /*3760*/  IMAD.WIDE.U32 R190, R4, UR8, R190 ;  /* 0x0000000804be7c25 */ /* 0x000fe2000f8e00be */
[----:B------:R-:W-:Y:S02]  /*3770*/  LEA R106, P5, R192, UR10, 0x2 ;  /* 0x0000000ac06a7c11 */ /* 0x000fe4000f8a10ff */
[----:B------:R-:W-:Y:S01]  /*3780*/  IADD3.X R189, R155, R9, R179, P6, !PT ;  /* 0x000000099bbd7210 */ /* 0x000fe200037fe4b3 */
[----:B------:R-:W-:Y:S01]  /*3790*/  IMAD.WIDE.U32 R178, R152, 0xa0, R162 ;  /* 0x000000a098b27825 */ /* 0x000fe200078e00a2 */
[----:B------:R-:W-:-:S03]  /*37a0*/  LEA.HI.X R107, R192, UR11, R107, 0x2, P5 ;  /* 0x0000000bc06b7c11 */ /* 0x000fc6000a8f146b */
[----:B---3--:R-:W-:-:S04]  /*37b0*/  IMAD R17, R15, UR19, RZ ;  /* 0x000000130f117c24 */ /* 0x008fc8000f8e02ff */
[----:B------:R-:W-:-:S05]  /*37c0*/  IMAD R17, R108, UR18, R17 ;  /* 0x000000126c117c24 */ /* 0x000fca000f8e0211 */
[----:B------:R0:W-:Y:S01]  /*37d0*/  @P1 STG.E desc[UR14][R180.64], R17 ;  /* 0x00000011b4001986 */ /* 0x0001e2000c10190e */
[----:B------:R-:W-:Y:S05]  /*37e0*/  @!P4 BRA `(.L_x_58) ;  /* 0x000000000004c947 */ /* 0x000fea0003800000 */
[----:B------:R1:W5:Y:S02]  /*37f0*/  LDG.E.LTC128B R15, desc[UR14][R106.64] ;  /* 0x0000000e6a0f7981 */ /* 0x000364000c1e1920 */
.L_x_58:
[----:B------:R-:W-:Y:S05]  /*3800*/  BSYNC B1 ;  /* 0x0000000000017941 */ /* 0x000fea0003800000 */
.L_x_57:
[----:B-----5:R-:W-:Y:S01]  /*3810*/  IMAD R108, R15, UR19, RZ ;  /* 0x000000130f6c7c24 */ /* 0x020fe2000f8e02ff */
[----:B------:R-:W-:Y:S01]  /*3820*/  ISETP.GT.AND P1, PT, R13, 0x28, P0 ;  /* 0x000000280d00780c */ /* 0x000fe20000724270 */
[----:B------:R-:W-:Y:S01]  /*3830*/  IMAD.IADD R179, R193, 0x1, R179 ;  /* 0x00000001c1b37824 */ /* 0x000fe200078e02b3 */
[----:B-1----:R-:W-:Y:S01]  /*3840*/  LEA R106, P5, R190, UR10, 0x2 ;  /* 0x0000000abe6a7c11 */ /* 0x002fe2000f8a10ff */
[----:B------:R-:W-:Y:S01]  /*3850*/  IMAD R109, R109, UR18, R108 ;  /* 0x000000126d6d7c24 */ /* 0x000fe2000f8e026c */
[----:B------:R-:W-:Y:S01]  /*3860*/  BSSY B1, `(.L_x_59) ;  /* 0x0000007000017945 */ /* 0x000fe20003800000 */
[----:B0-----:R-:W-:Y:S02]  /*3870*/  IMAD.IADD R17, R10, 0x1, R191 ;  /* 0x000000010a117824 */ /* 0x001fe400078e02bf */
[----:B------:R-:W-:Y:S01]  /*3880*/  IMAD.WIDE.U32 R188, R4, UR8, R188 ;  /* 0x0000000804bc7c25 */ /* 0x000fe2000f8e00bc */
[----:B------:R0:W-:Y:S02]  /*3890*/  @P4 STG.E desc[UR14][R178.64], R109 ;  /* 0x0000006db2004986 */ /* 0x0001e4000c10190e */
[----:B------:R-:W-:-:S03]  /*38a0*/  LEA.HI.X R107, R190, UR11, R17, 0x2, P5 ;  /* 0x0000000bbe6b7c11 */ /* 0x000fc6000a8f1411 */
[----:B------:R-:W-:Y:S05]  /*38b0*/  @!P1 BRA `(.L_x_60) ;  /* 0x0000000000049947 */ /* 0x000fea0003800000 */
[----:B------:R1:W5:Y:S02]  /*38c0*/  LDG.E.LTC128B R15, desc[UR14][R106.64+0x20] ;  /* 0x0000200e6a0f7981 */ /* 0x000364000c1e1920 */
.L_x_60:
[----:B------:R-:W-:Y:S05]  /*38d0*/  BSYNC B1 ;  /* 0x0000000000017941 */ /* 0x000fea0003800000 */
.L_x_59:
        /* <DEDUP_REMOVED lines=16> */
.L_x_62:
[----:B------:R-:W-:Y:S05]  /*39e0*/  BSYNC B1 ;  /* 0x0000000000017941 */ /* 0x000fea0003800000 */
.L_x_61:
[----:B-----5:R-:W-:Y:S01]  /*39f0*/  IMAD R110, R15, UR19, RZ ;  /* 0x000000130f6e7c24 */ /* 0x020fe2000f8e02ff */
[----:B------:R-:W-:-:S03]  /*3a00*/  LEA.HI.X R193, R17, UR11, R186, 0x2, P5 ;  /* 0x0000000b11c17c11 */ /* 0x000fc6000a8f14ba */
[----:B------:R-:W-:-:S05]  /*3a10*/  IMAD R17, R111, UR18, R110 ;  /* 0x000000126f117c24 */ /* 0x000fca000f8e026e */
[----:B------:R1:W-:Y:S04]  /*3a20*/  @P6 STG.E desc[UR14][R178.64+0x20], R17 ;  /* 0x00002011b2006986 */ /* 0x0003e8000c10190e */
[----:B------:R2:W1:Y:S01]  /*3a30*/  @P1 LDG.E.LTC128B R15, desc[UR14][R192.64] ;  /* 0x0000000ec00f1981 */ /* 0x000462000c1e1920 */
[C---:B------:R-:W-:Y:S01]  /*3a40*/  IMAD.WIDE.U32 R182, R22.reuse, 0x7, R182 ;  /* 0x0000000716b67825 */ /* 0x040fe200078e00b6 */
[----:B------:R-:W-:Y:S03]  /*3a50*/  BSSY B1, `(.L_x_63) ;  /* 0x000001d000017945 */ /* 0x000fe60003800000 */
[----:B------:R-:W-:Y:S01]  /*3a60*/  IMAD.WIDE.U32 R184, R22, 0x7, R184 ;  /* 0x0000000716b87825 */ /* 0x000fe200078e00b8 */
[----:B------:R-:W-:-:S03]  /*3a70*/  IADD3 R186, P4, R182, R22, RZ ;  /* 0x00000016b6ba7210 */ /* 0x000fc60007f9e0ff */
[----:B------:R-:W-:Y:S01]  /*3a80*/  IMAD R199, R153, 0xc0, RZ ;  /* 0x000000c099c77824 */ /* 0x000fe200078e02ff */
[----:B0-----:R-:W-:Y:S02]  /*3a90*/  IADD3.X R187, R23, R16, R183, P4, !PT ;  /* 0x0000001017bb7210 */ /* 0x001fe400027fe4b7 */
[-C--:B------:R-:W-:Y:S01]  /*3aa0*/  IADD3 R188, P4, R184, R22.reuse, RZ ;  /* 0x00000016b8bc7210 */ /* 0x080fe20007f9e0ff */
[----:B------:R-:W-:-:S03]  /*3ab0*/  IMAD.WIDE.U32 R110, R11, R22, R186 ;  /* 0x000000160b6e7225 */ /* 0x000fc600078e00ba */
[----:B------:R-:W-:Y:S02]  /*3ac0*/  IADD3.X R189, R23, R16, R185, P4, !PT ;  /* 0x0000001017bd7210 */ /* 0x000fe400027fe4b9 */
[----:B------:R-:W-:Y:S01]  /*3ad0*/  IADD3 R190, P4, R190, R22, RZ ;  /* 0x00000016bebe7210 */ /* 0x000fe20007f9e0ff */
[----:B------:R-:W-:Y:S01]  /*3ae0*/  IMAD.WIDE.U32 R184, R152, 0xc0, R172 ;  /* 0x000000c098b87825 */ /* 0x000fe200078e00ac */
[----:B------:R-:W-:-:S03]  /*3af0*/  IADD3 R110, P6, R154, R110, RZ ;  /* 0x0000006e9a6e7210 */ /* 0x000fc60007fde0ff */
[----:B------:R-:W-:Y:S01]  /*3b00*/  IMAD.IADD R185, R185, 0x1, R199 ;  /* 0x00000001b9b97824 */ /* 0x000fe200078e02c7 */
[----:B------:R-:W-:Y:S01]  /*3b10*/  IADD3.X R111, R155, R9, R111, P6, !PT ;  /* 0x000000099b6f7210 */ /* 0x000fe200037fe46f */
[----:B------:R-:W-:Y:S01]  /*3b20*/  IMAD.X R191, R194, 0x1, R23, P4 ;  /* 0x00000001c2bf7824 */ /* 0x000fe200020e0617 */
[----:B------:R-:W-:Y:S01]  /*3b30*/  ISETP.GT.AND P4, PT, R13, 0x31, P2 ;  /* 0x000000310d00780c */ /* 0x000fe20001784270 */
[----:B------:R-:W-:Y:S01]  /*3b40*/  IMAD.WIDE.U32 R182, R11, R22, R188 ;  /* 0x000000160bb67225 */ /* 0x000fe200078e00bc */
[----:B------:R-:W-:-:S03]  /*3b50*/  IADD3 R194, P5, R190, R20, RZ ;  /* 0x00000014bec27210 */ /* 0x000fc60007fbe0ff */
[----:B------:R-:W-:Y:S01]  /*3b60*/  IMAD.WIDE.U32 R196, R4, UR8, R110 ;  /* 0x0000000804c47c25 */ /* 0x000fe2000f8e006e */
[----:B--2---:R-:W-:-:S03]  /*3b70*/  IADD3 R192, P6, R154, R182, RZ ;  /* 0x000000b69ac07210 */ /* 0x004fc60007fde0ff */
[----:B------:R-:W-:Y:S01]  /*3b80*/  IMAD.X R195, R191, 0x1, R19, P5 ;  /* 0x00000001bfc37824 */ /* 0x000fe200028e0613 */
[C---:B------:R-:W-:Y:S02]  /*3b90*/  LEA R182, P5, R194.reuse, UR10, 0x2 ;  /* 0x0000000ac2b67c11 */ /* 0x040fe4000f8a10ff */
[----:B------:R-:W-:Y:S02]  /*3ba0*/  IADD3.X R193, R155, R9, R183, P6, !PT ;  /* 0x000000099bc17210 */ /* 0x000fe400037fe4b7 */
[----:B------:R-:W-:Y:S01]  /*3bb0*/  LEA.HI.X R183, R194, UR11, R195, 0x2, P5 ;  /* 0x0000000bc2b77c11 */ /* 0x000fe2000a8f14c3 */
[----:B------:R-:W-:-:S04]  /*3bc0*/  IMAD.WIDE.U32 R194, R152, 0xc0, R162 ;  /* 0x000000c098c27825 */ /* 0x000fc800078e00a2 */
[----:B-1----:R-:W-:-:S04]  /*3bd0*/  IMAD R17, R15, UR19, RZ ;  /* 0x000000130f117c24 */ /* 0x002fc8000f8e02ff */
[----:B------:R-:W-:-:S05]  /*3be0*/  IMAD R17, R112, UR18, R17 ;  /* 0x0000001270117c24 */ /* 0x000fca000f8e0211 */
[----:B------:R0:W-:Y:S01]  /*3bf0*/  @P1 STG.E desc[UR14][R184.64], R17 ;  /* 0x00000011b8001986 */ /* 0x0001e2000c10190e */
[----:B------:R-:W-:Y:S05]  /*3c00*/  @!P4 BRA `(.L_x_64) ;  /* 0x000000000004c947 */ /* 0x000fea0003800000 */
[----:B------:R1:W5:Y:S02]  /*3c10*/  LDG.E.LTC128B R15, desc[UR14][R182.64] ;  /* 0x0000000eb60f7981 */ /* 0x000364000c1e1920 */
.L_x_64:
[----:B------:R-:W-:Y:S05]  /*3c20*/  BSYNC B1 ;  /* 0x0000000000017941 */ /* 0x000fea0003800000 */
.L_x_63:
[----:B-----5:R-:W-:Y:S01]  /*3c30*/  IMAD R112, R15, UR19, RZ ;  /* 0x000000130f707c24 */ /* 0x020fe2000f8e02ff */
[----:B------:R-:W-:Y:S01]  /*3c40*/  ISETP.GT.AND P1, PT, R13, 0x30, P0 ;  /* 0x000000300d00780c */ /* 0x000fe20000724270 */
[----:B-1----:R-:W-:Y:S01]  /*3c50*/  IMAD.IADD R183, R199, 0x1, R195 ;  /* 0x00000001c7b77824 */ /* 0x002fe200078e02c3 */
[----:B------:R-:W-:Y:S01]  /*3c60*/  LEA R110, P5, R196, UR10, 0x2 ;  /* 0x0000000ac46e7c11 */ /* 0x000fe2000f8a10ff */
[----:B------:R-:W-:Y:S01]  /*3c70*/  IMAD R113, R113, UR18, R112 ;  /* 0x0000001271717c24 */ /* 0x000fe2000f8e0270 */
[----:B------:R-:W-:Y:S01]  /*3c80*/  BSSY B1, `(.L_x_65) ;  /* 0x0000008000017945 */ /* 0x000fe20003800000 */
[----:B------:R-:W-:Y:S02]  /*3c90*/  IMAD.MOV.U32 R182, RZ, RZ, R194 ;  /* 0x000000ffffb67224 */ /* 0x000fe400078e00c2 */
[----:B0-----:R-:W-:Y:S02]  /*3ca0*/  IMAD.IADD R17, R10, 0x1, R197 ;  /* 0x000000010a117824 */ /* 0x001fe400078e02c5 */
[----:B------:R-:W-:Y:S01]  /*3cb0*/  IMAD.WIDE.U32 R192, R4, UR8, R192 ;  /* 0x0000000804c07c25 */ /* 0x000fe2000f8e00c0 */
[----:B------:R0:W-:Y:S02]  /*3cc0*/  @P4 STG.E desc[UR14][R182.64], R113 ;  /* 0x00000071b6004986 */ /* 0x0001e4000c10190e */
[----:B------:R-:W-:Y:S01]  /*3cd0*/  LEA.HI.X R111, R196, UR11, R17, 0x2, P5 ;  /* 0x0000000bc46f7c11 */ /* 0x000fe2000a8f1411 */
[----:B------:R-:W-:Y:S06]  /*3ce0*/  @!P1 BRA `(.L_x_66) ;  /* 0x0000000000049947 */ /* 0x000fec0003800000 */
[----:B------:R1:W5:Y:S02]  /*3cf0*/  LDG.E.LTC128B R15, desc[UR14][R110.64+0x20] ;  /* 0x0000200e6e0f7981 */ /* 0x000364000c1e1920 */
.L_x_66:
[----:B------:R-:W-:Y:S05]  /*3d00*/  BSYNC B1 ;  /* 0x0000000000017941 */ /* 0x000fea0003800000 */
.L_x_65:
        /* <DEDUP_REMOVED lines=16> */
.L_x_68:
[----:B------:R-:W-:Y:S05]  /*3e10*/  BSYNC B1 ;  /* 0x0000000000017941 */ /* 0x000fea0003800000 */
.L_x_67:
        /* <DEDUP_REMOVED lines=10> */
[----:B------:R-:W-:Y:S01]  /*3ec0*/  IADD3.X R193, R23, R16, R187, P4, !PT ;  /* 0x0000001017c17210 */ /* 0x000fe200027fe4bb */
[----:B------:R-:W-:Y:S01]  /*3ed0*/  IMAD.WIDE.U32 R200, R152, 0xe0, R162 ;  /* 0x000000e098c87825 */ /* 0x000fe200078e00a2 */
[----:B------:R-:W-:-:S03]  /*3ee0*/  IADD3 R190, P4, R188, R22, RZ ;  /* 0x00000016bcbe7210 */ /* 0x000fc60007f9e0ff */
[----:B------:R-:W-:Y:S01]  /*3ef0*/  IMAD.WIDE.U32 R114, R11, R22, R192 ;  /* 0x000000160b727225 */ /* 0x000fe200078e00c0 */
[----:B0-----:R-:W-:Y:S02]  /*3f00*/  IADD3.X R191, R23, R16, R189, P4, !PT ;  /* 0x0000001017bf7210 */ /* 0x001fe400027fe4bd */
[----:B------:R-:W-:Y:S01]  /*3f10*/  IADD3 R194, P4, R194, R22, RZ ;  /* 0x00000016c2c27210 */ /* 0x000fe20007f9e0ff */
[----:B------:R-:W-:Y:S01]  /*3f20*/  IMAD.WIDE.U32 R188, R152, 0xe0, R172 ;  /* 0x000000e098bc7825 */ /* 0x000fe200078e00ac */
[----:B------:R-:W-:-:S03]  /*3f30*/  IADD3 R186, P6, R154, R114, RZ ;  /* 0x000000729aba7210 */ /* 0x000fc60007fde0ff */
[----:B------:R-:W-:Y:S01]  /*3f40*/  IMAD.IADD R189, R189, 0x1, R203 ;  /* 0x00000001bdbd7824 */ /* 0x000fe200078e02cb */
[----:B------:R-:W-:Y:S01]  /*3f50*/  IADD3.X R187, R155, R9, R115, P6, !PT ;  /* 0x000000099bbb7210 */ /* 0x000fe200037fe473 */
[----:B------:R-:W-:Y:S01]  /*3f60*/  IMAD.X R195, R198, 0x1, R23, P4 ;  /* 0x00000001c6c37824 */ /* 0x000fe200020e0617 */
[----:B------:R-:W-:Y:S01]  /*3f70*/  ISETP.GT.AND P4, PT, R13, 0x39, P2 ;  /* 0x000000390d00780c */ /* 0x000fe20001784270 */
[----:B---3--:R-:W-:Y:S01]  /*3f80*/  IMAD.WIDE.U32 R196, R11, R22, R190 ;  /* 0x000000160bc47225 */ /* 0x008fe200078e00be */
[----:B------:R-:W-:Y:S02]  /*3f90*/  IADD3 R198, P5, R194, R20, RZ ;  /* 0x00000014c2c67210 */ /* 0x000fe40007fbe0ff */
[----:B------:R-:W-:-:S03]  /*3fa0*/  IADD3 R196, P6, R154, R196, RZ ;  /* 0x000000c49ac47210 */ /* 0x000fc60007fde0ff */
[----:B------:R-:W-:Y:S01]  /*3fb0*/  IMAD.X R115, R195, 0x1, R19, P5 ;  /* 0x00000001c3737824 */ /* 0x000fe200028e0613 */
[C---:B------:R-:W-:Y:S02]  /*3fc0*/  LEA R114, P5, R198.reuse, UR10, 0x2 ;  /* 0x0000000ac6727c11 */ /* 0x040fe4000f8a10ff */
[----:B------:R-:W-:Y:S02]  /*3fd0*/  IADD3.X R197, R155, R9, R197, P6, !PT ;  /* 0x000000099bc57210 */ /* 0x000fe400037fe4c5 */
[----:B------:R-:W-:Y:S01]  /*3fe0*/  LEA.HI.X R115, R198, UR11, R115, 0x2, P5 ;  /* 0x0000000bc6737c11 */ /* 0x000fe2000a8f1473 */
[----:B------:R-:W-:-:S04]  /*3ff0*/  IMAD.WIDE.U32 R198, R4, UR8, R186 ;  /* 0x0000000804c67c25 */ /* 0x000fc8000f8e00ba */
[----:B-1----:R-:W-:-:S04]  /*4000*/  IMAD R17, R15, UR19, RZ ;  /* 0x000000130f117c24 */ /* 0x002fc8000f8e02ff */
[----:B------:R-:W-:-:S05]  /*4010*/  IMAD R17, R116, UR18, R17 ;  /* 0x0000001274117c24 */ /* 0x000fca000f8e0211 */
[----:B------:R0:W-:Y:S01]  /*4020*/  @P1 STG.E desc[UR14][R188.64], R17 ;  /* 0x00000011bc001986 */ /* 0x0001e2000c10190e */
[----:B------:R-:W-:Y:S05]  /*4030*/  @!P4 BRA `(.L_x_70) ;  /* 0x000000000004c947 */ /* 0x000fea0003800000 */
[----:B------:R1:W5:Y:S02]  /*4040*/  LDG.E.LTC128B R15, desc[UR14][R114.64] ;  /* 0x0000000e720f7981 */ /* 0x000364000c1e1920 */
.L_x_70:
[----:B------:R-:W-:Y:S05]  /*4050*/  BSYNC B1 ;  /* 0x0000000000017941 */ /* 0x000fea0003800000 */
.L_x_69:
[----:B-----5:R-:W-:Y:S01]  /*4060*/  IMAD R116, R15, UR19, RZ ;  /* 0x000000130f747c24 */ /* 0x020fe2000f8e02ff */
[----:B------:R-:W-:Y:S01]  /*4070*/  ISETP.GT.AND P1, PT, R13, 0x38, P0 ;  /* 0x000000380d00780c */ /* 0x000fe20000724270 */
[----:B------:R-:W-:Y:S01]  /*4080*/  IMAD.IADD R187, R203, 0x1, R201 ;  /* 0x00000001cbbb7824 */ /* 0x000fe200078e02c9 */
[----:B-1----:R-:W-:Y:S01]  /*4090*/  LEA R114, P5, R198, UR10, 0x2 ;  /* 0x0000000ac6727c11 */ /* 0x002fe2000f8a10ff */
        /* <DEDUP_REMOVED lines=9> */
.L_x_72:
[----:B------:R-:W-:Y:S05]  /*4130*/  BSYNC B1 ;  /* 0x0000000000017941 */ /* 0x000fea0003800000 */
.L_x_71:
        /* <DEDUP_REMOVED lines=16> */
.L_x_74:
[----:B------:R-:W-:Y:S05]  /*4240*/  BSYNC B1 ;  /* 0x0000000000017941 */ /* 0x000fea0003800000 */
.L_x_73:
[----:B-----5:R-:W-:Y:S01]  /*4250*/  IMAD R118, R15, UR19, RZ ;  /* 0x000000130f767c24 */ /* 0x020fe2000f8e02ff */
[----:B------:R-:W-:-:S03]  /*4260*/  LEA.HI.X R197, R17, UR11, R194, 0x2, P5 ;  /* 0x0000000b11c57c11 */ /* 0x000fc6000a8f14c2 */
[----:B------:R-:W-:-:S05]  /*4270*/  IMAD R199, R119, UR18, R118 ;  /* 0x0000001277c77c24 */ /* 0x000fca000f8e0276 */
[----:B------:R0:W-:Y:S04]  /*4280*/  @P6 STG.E desc[UR14][R186.64+0x20], R199 ;  /* 0x000020c7ba006986 */ /* 0x0001e8000c10190e */
[----:B------:R1:W2:Y:S01]  /*4290*/  @P1 LDG.E.LTC128B R15, desc[UR14][R196.64] ;  /* 0x0000000ec40f1981 */ /* 0x0002a2000c1e1920 */
[----:B------:R-:W-:Y:S01]  /*42a0*/  IMAD.WIDE.U32 R192, R22, 0x7, R192 ;  /* 0x0000000716c07825 */ /* 0x000fe200078e00c0 */
[----:B------:R-:W-:Y:S01]  /*42b0*/  SHF.L.U64.HI R203, R152, 0x8, R153 ;  /* 0x0000000898cb7819 */ /* 0x000fe20000010299 */
[----:B------:R-:W-:Y:S01]  /*42c0*/  BSSY B1, `(.L_x_75) ;  /* 0x000001d000017945 */ /* 0x000fe20003800000 */
[-C--:B------:R-:W-:Y:S01]  /*42d0*/  IADD3 R198, P6, R198, R22.reuse, RZ ;  /* 0x00000016c6c67210 */ /* 0x080fe20007fde0ff */
[----:B------:R-:W-:Y:S01]  /*42e0*/  IMAD.SHL.U32 R17, R152, 0x100, RZ ;  /* 0x0000010098117824 */ /* 0x000fe200078e00ff */
[----:B------:R-:W-:Y:S01]  /*42f0*/  IADD3 R194, P4, R192, R22, RZ ;  /* 0x00000016c0c27210 */ /* 0x000fe20007f9e0ff */
[----:B------:R-:W-:-:S03]  /*4300*/  IMAD.WIDE.U32 R118, R22, 0x7, R190 ;  /* 0x0000000716767825 */ /* 0x000fc600078e00be */
[----:B------:R-:W-:Y:S01]  /*4310*/  IADD3 R192, P5, R17, R172, RZ ;  /* 0x000000ac11c07210 */ /* 0x000fe20007fbe0ff */
[----:B0-----:R-:W-:Y:S01]  /*4320*/  IMAD.X R199, R202, 0x1, R23, P6 ;  /* 0x00000001cac77824 */ /* 0x001fe200030e0617 */
[----:B------:R-:W-:Y:S02]  /*4330*/  IADD3.X R195, R23, R16, R193, P4, !PT ;  /* 0x0000001017c37210 */ /* 0x000fe400027fe4c1 */
[----:B------:R-:W-:Y:S01]  /*4340*/  IADD3 R190, P4, R17, R162, RZ ;  /* 0x000000a211be7210 */ /* 0x000fe20007f9e0ff */
[----:B------:R-:W-:Y:S01]  /*4350*/  IMAD.X R193, R203, 0x1, R173, P5 ;  /* 0x00000001cbc17824 */ /* 0x000fe200028e06ad */
[-C--:B-1----:R-:W-:Y:S01]  /*4360*/  IADD3 R196, P5, R118, R22.reuse, RZ ;  /* 0x0000001676c47210 */ /* 0x082fe20007fbe0ff */
[----:B------:R-:W-:Y:S01]  /*4370*/  IMAD.WIDE.U32 R200, R11, R22, R194 ;  /* 0x000000160bc87225 */ /* 0x000fe200078e00c2 */
[----:B------:R-:W-:Y:S02]  /*4380*/  IADD3 R17, P6, R198, R20, RZ ;  /* 0x00000014c6117210 */ /* 0x000fe40007fde0ff */
[----:B------:R-:W-:Y:S01]  /*4390*/  IADD3.X R197, R23, R16, R119, P5, !PT ;  /* 0x0000001017c57210 */ /* 0x000fe20002ffe477 */
[----:B------:R-:W-:Y:S01]  /*43a0*/  IMAD.X R191, R203, 0x1, R163, P4 ;  /* 0x00000001cbbf7824 */ /* 0x000fe200020e06a3 */
[----:B------:R-:W-:Y:S01]  /*43b0*/  IADD3 R204, P5, R154, R200, RZ ;  /* 0x000000c89acc7210 */ /* 0x000fe20007fbe0ff */
[----:B------:R-:W-:Y:S01]  /*43c0*/  IMAD.X R200, R199, 0x1, R19, P6 ;  /* 0x00000001c7c87824 */ /* 0x000fe200030e0613 */
[----:B------:R-:W-:Y:S01]  /*43d0*/  LEA R202, P4, R17, UR10, 0x2 ;  /* 0x0000000a11ca7c11 */ /* 0x000fe2000f8810ff */
[----:B------:R-:W-:Y:S01]  /*43e0*/  IMAD.WIDE.U32 R118, R11, R22, R196 ;  /* 0x000000160b767225 */ /* 0x000fe200078e00c4 */
[----:B------:R-:W-:-:S02]  /*43f0*/  IADD3.X R205, R155, R9, R201, P5, !PT ;  /* 0x000000099bcd7210 */ /* 0x000fc40002ffe4c9 */
[----:B------:R-:W-:Y:S02]  /*4400*/  LEA.HI.X R203, R17, UR11, R200, 0x2, P4 ;  /* 0x0000000b11cb7c11 */ /* 0x000fe4000a0f14c8 */
[----:B------:R-:W-:Y:S01]  /*4410*/  ISETP.GT.AND P4, PT, R13, 0x41, P2 ;  /* 0x000000410d00780c */ /* 0x000fe20001784270 */
[----:B------:R-:W-:Y:S01]  /*4420*/  IMAD.WIDE.U32 R204, R4, UR8, R204 ;  /* 0x0000000804cc7c25 */ /* 0x000fe2000f8e00cc */
[----:B------:R-:W-:-:S03]  /*4430*/  IADD3 R200, P5, R154, R118, RZ ;  /* 0x000000769ac87210 */ /* 0x000fc60007fbe0ff */
[----:B--2---:R-:W-:-:S04]  /*4440*/  IMAD R17, R15, UR19, RZ ;  /* 0x000000130f117c24 */ /* 0x004fc8000f8e02ff */
[----:B------:R-:W-:-:S05]  /*4450*/  IMAD R17, R120, UR18, R17 ;  /* 0x0000001278117c24 */ /* 0x000fca000f8e0211 */
[----:B------:R0:W-:Y:S01]  /*4460*/  @P1 STG.E desc[UR14][R192.64], R17 ;  /* 0x00000011c0001986 */ /* 0x0001e2000c10190e */
[----:B------:R-:W-:Y:S05]  /*4470*/  @!P4 BRA `(.L_x_76) ;  /* 0x000000000004c947 */ /* 0x000fea0003800000 */
[----:B------:R1:W5:Y:S02]  /*4480*/  LDG.E.LTC128B R15, desc[UR14][R202.64] ;  /* 0x0000000eca0f7981 */ /* 0x000364000c1e1920 */
.L_x_76:
[----:B------:R-:W-:Y:S05]  /*4490*/  BSYNC B1 ;  /* 0x0000000000017941 */ /* 0x000fea0003800000 */
.L_x_75:
[----:B-----5:R-:W-:Y:S01]  /*44a0*/  IMAD R120, R15, UR19, RZ ;  /* 0x000000130f787c24 */ /* 0x020fe2000f8e02ff */
[----:B------:R-:W-:Y:S01]  /*44b0*/  ISETP.GT.AND P1, PT, R13, 0x40, P0 ;  /* 0x000000400d00780c */ /* 0x000fe20000724270 */
[----:B0-----:R-:W-:Y:S01]  /*44c0*/  IMAD.IADD R17, R10, 0x1, R205 ;  /* 0x000000010a117824 */ /* 0x001fe200078e02cd */
[----:B------:R-:W-:Y:S01]  /*44d0*/  IADD3.X R201, R155, R9, R119, P5, !PT ;  /* 0x000000099bc97210 */ /* 0x000fe20002ffe477 */
[----:B------:R-:W-:Y:S01]  /*44e0*/  IMAD R121, R121, UR18, R120 ;  /* 0x0000001279797c24 */ /* 0x000fe2000f8e0278 */
[----:B------:R-:W-:Y:S01]  /*44f0*/  LEA R118, P5, R204, UR10, 0x2 ;  /* 0x0000000acc767c11 */ /* 0x000fe2000f8a10ff */
[----:B------:R-:W-:Y:S01]  /*4500*/  BSSY B1, `(.L_x_77) ;  /* 0x0000006000017945 */ /* 0x000fe20003800000 */
[----:B------:R-:W-:Y:S02]  /*4510*/  IMAD.WIDE.U32 R200, R4, UR8, R200 ;  /* 0x0000000804c87c25 */ /* 0x000fe4000f8e00c8 */
[----:B------:R0:W-:Y:S01]  /*4520*/  @P4 STG.E desc[UR14][R190.64], R121 ;  /* 0x00000079be004986 */ /* 0x0001e2000c10190e */
[----:B------:R-:W-:-:S04]  /*4530*/  LEA.HI.X R119, R204, UR11, R17, 0x2, P5 ;  /* 0x0000000bcc777c11 */ /* 0x000fc8000a8f1411 */
[----:B------:R-:W-:Y:S05]  /*4540*/  @!P1 BRA `(.L_x_78) ;  /* 0x0000000000049947 */ /* 0x000fea0003800000 */
[----:B------:R2:W5:Y:S02]  /*4550*/  LDG.E.LTC128B R15, desc[UR14][R118.64+0x20] ;  /* 0x0000200e760f7981 */ /* 0x000564000c1e1920 */
.L_x_78:
[----:B------:R-:W-:Y:S05]  /*4560*/  BSYNC B1 ;  /* 0x0000000000017941 */ /* 0x000fea0003800000 */
.L_x_77:
[----:B------:R-:W-:Y:S01]  /*4570*/  ISETP.GT.AND P6, PT, R13, 0x41, P0 ;  /* 0x000000410d00780c */ /* 0x000fe200007c4270 */
[----:B-----5:R-:W-:Y:S01]  /*4580*/  IMAD R17, R15, UR19, RZ ;  /* 0x000000130f117c24 */ /* 0x020fe2000f8e02ff */
[----:B------:R-:W-:Y:S01]  /*4590*/  LEA R120, P5, R200, UR10, 0x2 ;  /* 0x0000000ac8787c11 */ /* 0x000fe2000f8a10ff */
[----:B-1----:R-:W-:Y:S01]  /*45a0*/  IMAD.WIDE.U32 R202, R22, 0x7, R198 ;  /* 0x0000000716ca7825 */ /* 0x002fe200078e00c6 */
        /* <DEDUP_REMOVED lines=12> */
.L_x_80:
[----:B------:R-:W-:Y:S05]  /*4670*/  BSYNC B1 ;  /* 0x0000000000017941 */ /* 0x000fea0003800000 */
.L_x_79:
        /* <DEDUP_REMOVED lines=21> */
[----:B--2---:R-:W-:Y:S01]  /*47d0*/  IMAD.WIDE.U32 R122, R11, R22, R198 ;  /* 0x000000160b7a7225 */ /* 0x004fe200078e00c6 */
[----:B------:R-:W-:-:S03]  /*47e0*/  IADD3.X R207, R155, R9, R195, P6, !PT ;  /* 0x000000099bcf7210 */ /* 0x000fc600037fe4c3 */
[----:B------:R-:W-:Y:S01]  /*47f0*/  IMAD.X R195, R203, 0x1, R19, P5 ;  /* 0x00000001cbc37824 */ /* 0x000fe200028e0613 */
[----:B---3--:R-:W-:Y:S01]  /*4800*/  IADD3 R204, P6, R154, R122, RZ ;  /* 0x0000007a9acc7210 */ /* 0x008fe20007fde0ff */
[----:B------:R-:W-:Y:S01]  /*4810*/  IMAD.WIDE.U32 R206, R4, UR8, R206 ;  /* 0x0000000804ce7c25 */ /* 0x000fe2000f8e00ce */
[C---:B------:R-:W-:Y:S02]  /*4820*/  LEA R122, P5, R194.reuse, UR10, 0x2 ;  /* 0x0000000ac27a7c11 */ /* 0x040fe4000f8a10ff */
        /* <DEDUP_REMOVED lines=8> */
.L_x_82:
[----:B------:R-:W-:Y:S05]  /*48b0*/  BSYNC B1 ;  /* 0x0000000000017941 */ /* 0x000fea0003800000 */
.L_x_81:
[----:B-----5:R-:W-:Y:S01]  /*48c0*/  IMAD R124, R15, UR19, RZ ;  /* 0x000000130f7c7c24 */ /* 0x020fe2000f8e02ff */
[----:B------:R-:W-:Y:S01]  /*48d0*/  ISETP.GT.AND P1, PT, R13, 0x48, P0 ;  /* 0x000000480d00780c */ /* 0x000fe20000724270 */
[----:B------:R-:W-:Y:S01]  /*48e0*/  IMAD.IADD R195, R209, 0x1, R195 ;  /* 0x00000001d1c37824 */ /* 0x000fe200078e02c3 */
[----:B--2---:R-:W-:Y:S01]  /*48f0*/  LEA R122, P5, R206, UR10, 0x2 ;  /* 0x0000000ace7a7c11 */ /* 0x004fe2000f8a10ff */
        /* <DEDUP_REMOVED lines=8> */
.L_x_84:
[----:B------:R-:W-:Y:S05]  /*4980*/  BSYNC B1 ;  /* 0x0000000000017941 */ /* 0x000fea0003800000 */
.L_x_83:
        /* <DEDUP_REMOVED lines=16> */
.L_x_86:
[----:B------:R-:W-:Y:S05]  /*4a90*/  BSYNC B1 ;  /* 0x0000000000017941 */ /* 0x000fea0003800000 */
.L_x_85:
[----:B-----5:R-:W-:Y:S01]  /*4aa0*/  IMAD R126, R15, UR19, RZ ;  /* 0x000000130f7e7c24 */ /* 0x020fe2000f8e02ff */
[----:B------:R-:W-:-:S03]  /*4ab0*/  LEA.HI.X R207, R17, UR11, R202, 0x2, P5 ;  /* 0x0000000b11cf7c11 */ /* 0x000fc6000a8f14ca */
[----:B------:R-:W-:-:S05]  /*4ac0*/  IMAD R127, R127, UR18, R126 ;  /* 0x000000127f7f7c24 */ /* 0x000fca000f8e027e */
[----:B------:R4:W-:Y:S04]  /*4ad0*/  @P6 STG.E desc[UR14][R194.64+0x20], R127 ;  /* 0x0000207fc2006986 */ /* 0x0009e8000c10190e */
[----:B------:R1:W2:Y:S01]  /*4ae0*/  @P1 LDG.E.LTC128B R15, desc[UR14][R206.64] ;  /* 0x0000000ece0f1981 */ /* 0x0002a2000c1e1920 */
        /* <DEDUP_REMOVED lines=8> */
[----:B------:R-:W-:Y:S01]  /*4b70*/  IMAD.IADD R201, R201, 0x1, R213 ;  /* 0x00000001c9c97824 */ /* 0x000fe200078e02d5 */
[----:B0-----:R-:W-:Y:S01]  /*4b80*/  IADD3.X R203, R23, R16, R199, P4, !PT ;  /* 0x0000001017cb7210 */ /* 0x001fe200027fe4c7 */
[-C--:B------:R-:W-:Y:S01]  /*4b90*/  IMAD.WIDE.U32 R198, R11, R22.reuse, R204 ;  /* 0x000000160bc67225 */ /* 0x080fe200078e00cc */
[----:B------:R-:W-:-:S03]  /*4ba0*/  IADD3 R210, P4, R210, R22, RZ ;  /* 0x00000016d2d27210 */ /* 0x000fc60007f9e0ff */
[----:B----4-:R-:W-:Y:S01]  /*4bb0*/  IMAD.WIDE.U32 R126, R11, R22, R202 ;  /* 0x000000160b7e7225 */ /* 0x010fe200078e00ca */
[----:B------:R-:W-:Y:S02]  /*4bc0*/  IADD3 R208, P6, R154, R198, RZ ;  /* 0x000000c69ad07210 */ /* 0x000fe40007fde0ff */
[----:B------:R-:W-:Y:S01]  /*4bd0*/  IADD3 R198, P5, R210, R20, RZ ;  /* 0x00000014d2c67210 */ /* 0x000fe20007fbe0ff */
[----:B------:R-:W-:Y:S01]  /*4be0*/  IMAD.X R211, R209, 0x1, R23, P4 ;  /* 0x00000001d1d37824 */ /* 0x000fe200020e0617 */
[----:B------:R-:W-:Y:S02]  /*4bf0*/  ISETP.GT.AND P4, PT, R13, 0x51, P2 ;  /* 0x000000510d00780c */ /* 0x000fe40001784270 */
[-C--:B------:R-:W-:Y:S01]  /*4c00*/  IADD3.X R209, R155, R9.reuse, R199, P6, !PT ;  /* 0x000000099bd17210 */ /* 0x080fe200037fe4c7 */
[----:B------:R-:W-:Y:S01]  /*4c10*/  IMAD.X R199, R211, 0x1, R19, P5 ;  /* 0x00000001d3c77824 */ /* 0x000fe200028e0613 */
[----:B-1----:R-:W-:Y:S02]  /*4c20*/  IADD3 R206, P6, R154, R126, RZ ;  /* 0x0000007e9ace7210 */ /* 0x002fe40007fde0ff */
[----:B------:R-:W-:Y:S01]  /*4c30*/  LEA R126, P5, R198, UR10, 0x2 ;  /* 0x0000000ac67e7c11 */ /* 0x000fe2000f8a10ff */
[----:B------:R-:W-:Y:S01]  /*4c40*/  IMAD.WIDE.U32 R208, R4, UR8, R208 ;  /* 0x0000000804d07c25 */ /* 0x000fe2000f8e00d0 */
[----:B------:R-:W-:-:S02]  /*4c50*/  IADD3.X R207, R155, R9, R127, P6, !PT ;  /* 0x000000099bcf7210 */ /* 0x000fc400037fe47f */
[----:B------:R-:W-:Y:S01]  /*4c60*/  LEA.HI.X R127, R198, UR11, R199, 0x2, P5 ;  /* 0x0000000bc67f7c11 */ /* 0x000fe2000a8f14c7 */
[----:B------:R-:W-:-:S04]  /*4c70*/  IMAD.WIDE.U32 R198, R152, 0x140, R162 ;  /* 0x0000014098c67825 */ /* 0x000fc800078e00a2 */
[----:B--2---:R-:W-:-:S04]  /*4c80*/  IMAD R17, R15, UR19, RZ ;  /* 0x000000130f117c24 */ /* 0x004fc8000f8e02ff */
[----:B------:R-:W-:-:S05]  /*4c90*/  IMAD R17, R128, UR18, R17 ;  /* 0x0000001280117c24 */ /* 0x000fca000f8e0211 */
[----:B------:R0:W-:Y:S01]  /*4ca0*/  @P1 STG.E desc[UR14][R200.64], R17 ;  /* 0x00000011c8001986 */ /* 0x0001e2000c10190e */
[----:B------:R-:W-:Y:S05]  /*4cb0*/  @!P4 BRA `(.L_x_88) ;  /* 0x000000000004c947 */ /* 0x000fea0003800000 */
[----:B------:R1:W5:Y:S02]  /*4cc0*/  LDG.E.LTC128B R15, desc[UR14][R126.64] ;  /* 0x0000000e7e0f7981 */ /* 0x000364000c1e1920 */
.L_x_88:
[----:B------:R-:W-:Y:S05]  /*4cd0*/  BSYNC B1 ;  /* 0x0000000000017941 */ /* 0x000fea0003800000 */
.L_x_87:
        /* <DEDUP_REMOVED lines=12> */
.L_x_90:
[----:B------:R-:W-:Y:S05]  /*4da0*/  BSYNC B1 ;  /* 0x0000000000017941 */ /* 0x000fea0003800000 */
.L_x_89:
        /* <DEDUP_REMOVED lines=16> */
.L_x_92:
[----:B------:R-:W-:Y:S05]  /*4eb0*/  BSYNC B1 ;  /* 0x0000000000017941 */ /* 0x000fea0003800000 */
.L_x_91:
        /* <DEDUP_REMOVED lines=10> */
[----:B0-----:R-:W-:Y:S01]  /*4f60*/  IADD3.X R207, R23, R16, R205, P4, !PT ;  /* 0x0000001017cf7210 */ /* 0x001fe200027fe4cd */
[----:B------:R-:W-:Y:S01]  /*4f70*/  IMAD.WIDE.U32 R204, R152, 0x160, R172 ;  /* 0x0000016098cc7825 */ /* 0x000fe200078e00ac */
[-C--:B------:R-:W-:Y:S02]  /*4f80*/  IADD3 R210, P4, R210, R22.reuse, RZ ;  /* 0x00000016d2d27210 */ /* 0x080fe40007f9e0ff */
[-C--:B------:R-:W-:Y:S01]  /*4f90*/  IADD3 R208, P6, R202, R22.reuse, RZ ;  /* 0x00000016cad07210 */ /* 0x080fe20007fde0ff */
[----:B------:R-:W-:-:S03]  /*4fa0*/  IMAD.WIDE.U32 R130, R11, R22, R206 ;  /* 0x000000160b827225 */ /* 0x000fc600078e00ce */
[----:B----4-:R-:W-:Y:S01]  /*4fb0*/  IADD3.X R209, R23, R16, R203, P6, !PT ;  /* 0x0000001017d17210 */ /* 0x010fe200037fe4cb */
[----:B------:R-:W-:Y:S01]  /*4fc0*/  IMAD.IADD R205, R205, 0x1, R17 ;  /* 0x00000001cdcd7824 */ /* 0x000fe200078e0211 */
[----:B------:R-:W-:Y:S01]  /*4fd0*/  IADD3 R130, P5, R154, R130, RZ ;  /* 0x000000829a827210 */ /* 0x000fe20007fbe0ff */
[----:B-1----:R-:W-:-:S03]  /*4fe0*/  IMAD.WIDE.U32 R212, R11, R22, R208 ;  /* 0x000000160bd47225 */ /* 0x002fc600078e00d0 */
[----:B------:R-:W-:-:S03]  /*4ff0*/  IADD3.X R131, R155, R9, R131, P5, !PT ;  /* 0x000000099b837210 */ /* 0x000fc60002ffe483 */
[----:B------:R-:W-:-:S04]  /*5000*/  IMAD.WIDE.U32 R130, R4, UR8, R130 ;  /* 0x0000000804827c25 */ /* 0x000fc8000f8e0082 */
[----:B---3--:R-:W-:-:S04]  /*5010*/  IMAD R211, R15, UR19, RZ ;  /* 0x000000130fd37c24 */ /* 0x008fc8000f8e02ff */
[----:B------:R-:W-:Y:S01]  /*5020*/  IMAD R215, R132, UR18, R211 ;  /* 0x0000001284d77c24 */ /* 0x000fe2000f8e02d3 */
[----:B------:R-:W-:Y:S02]  /*5030*/  IADD3.X R211, R214, R23, RZ, P4, !PT ;  /* 0x00000017d6d37210 */ /* 0x000fe400027fe4ff */
[----:B------:R-:W-:Y:S02]  /*5040*/  ISETP.GT.AND P4, PT, R13, 0x59, P2 ;  /* 0x000000590d00780c */ /* 0x000fe40001784270 */
[----:B------:R-:W-:Y:S01]  /*5050*/  IADD3 R132, P5, R210, R20, RZ ;  /* 0x00000014d2847210 */ /* 0x000fe20007fbe0ff */
[----:B------:R0:W-:Y:S03]  /*5060*/  @P1 STG.E desc[UR14][R204.64], R215 ;  /* 0x000000d7cc001986 */ /* 0x0001e6000c10190e */
[----:B------:R-:W-:Y:S01]  /*5070*/  LEA R202, P1, R132, UR10, 0x2 ;  /* 0x0000000a84ca7c11 */ /* 0x000fe2000f8210ff */
[----:B------:R-:W-:-:S05]  /*5080*/  IMAD.X R203, R211, 0x1, R19, P5 ;  /* 0x00000001d3cb7824 */ /* 0x000fca00028e0613 */
[----:B------:R-:W-:Y:S01]  /*5090*/  LEA.HI.X R203, R132, UR11, R203, 0x2, P1 ;  /* 0x0000000b84cb7c11 */ /* 0x000fe200088f14cb */
[----:B------:R-:W-:Y:S06]  /*50a0*/  @!P4 BRA `(.L_x_94) ;  /* 0x000000000004c947 */ /* 0x000fec0003800000 */
[----:B------:R1:W5:Y:S02]  /*50b0*/  LDG.E.LTC128B R15, desc[UR14][R202.64] ;  /* 0x0000000eca0f7981 */ /* 0x000364000c1e1920 */
.L_x_94:
[----:B------:R-:W-:Y:S05]  /*50c0*/  BSYNC B1 ;  /* 0x0000000000017941 */ /* 0x000fea0003800000 */
.L_x_93:
[----:B------:R-:W-:Y:S01]  /*50d0*/  IMAD.IADD R131, R10, 0x1, R131 ;  /* 0x000000010a837824 */ /* 0x000fe200078e0283 */
[----:B-1----:R-:W-:Y:S01]  /*50e0*/  LEA R202, P1, R130, UR10, 0x2 ;  /* 0x0000000a82ca7c11 */ /* 0x002fe2000f8210ff */
[----:B-----5:R-:W-:Y:S01]  /*50f0*/  IMAD R132, R15, UR19, RZ ;  /* 0x000000130f847c24 */ /* 0x020fe2000f8e02ff */
[----:B------:R-:W-:Y:S01]  /*5100*/  IADD3 R212, P5, R154, R212, RZ ;  /* 0x000000d49ad47210 */ /* 0x000fe20007fbe0ff */
[----:B------:R-:W-:Y:S01]  /*5110*/  BSSY B1, `(.L_x_95) ;  /* 0x000000b000017945 */ /* 0x000fe20003800000 */
[----:B------:R-:W-:Y:S01]  /*5120*/  LEA.HI.X R203, R130, UR11, R131, 0x2, P1 ;  /* 0x0000000b82cb7c11 */ /* 0x000fe200088f1483 */
[----:B------:R-:W-:Y:S01]  /*5130*/  IMAD.WIDE.U32 R130, R152, 0x160, R162 ;  /* 0x0000016098827825 */ /* 0x000fe200078e00a2 */
[----:B------:R-:W-:Y:S02]  /*5140*/  IADD3.X R213, R155, R9, R213, P5, !PT ;  /* 0x000000099bd57210 */ /* 0x000fe40002ffe4d5 */
[----:B------:R-:W-:Y:S01]  /*5150*/  ISETP.GT.AND P5, PT, R13, 0x58, P0 ;  /* 0x000000580d00780c */ /* 0x000fe200007a4270 */
[----:B------:R-:W-:-:S02]  /*5160*/  IMAD.IADD R131, R17, 0x1, R131 ;  /* 0x0000000111837824 */ /* 0x000fc400078e0283 */
[----:B------:R-:W-:Y:S02]  /*5170*/  IMAD R133, R133, UR18, R132 ;  /* 0x0000001285857c24 */ /* 0x000fe4000f8e0284 */
[----:B------:R-:W-:-:S03]  /*5180*/  IMAD.WIDE.U32 R212, R4, UR8, R212 ;  /* 0x0000000804d47c25 */ /* 0x000fc6000f8e00d4 */
[----:B------:R1:W-:Y:S05]  /*5190*/  @P4 STG.E desc[UR14][R130.64], R133 ;  /* 0x0000008582004986 */ /* 0x0003ea000c10190e */
[----:B------:R-:W-:Y:S05]  /*51a0*/  @!P5 BRA `(.L_x_96) ;  /* 0x000000000004d947 */ /* 0x000fea0003800000 */
[----:B------:R3:W5:Y:S02]  /*51b0*/  LDG.E.LTC128B R15, desc[UR14][R202.64+0x20] ;  /* 0x0000200eca0f7981 */ /* 0x000764000c1e1920 */
.L_x_96:
[----:B------:R-:W-:Y:S05]  /*51c0*/  BSYNC B1 ;  /* 0x0000000000017941 */ /* 0x000fea0003800000 */
.L_x_95:
[----:B-----5:R-:W-:Y:S01]  /*51d0*/  IMAD R17, R15, UR19, RZ ;  /* 0x000000130f117c24 */ /* 0x020fe2000f8e02ff */
[----:B------:R-:W-:Y:S01]  /*51e0*/  LEA R132, P1, R212, UR10, 0x2 ;  /* 0x0000000ad4847c11 */ /* 0x000fe2000f8210ff */
[----:B-1----:R-:W-:Y:S01]  /*51f0*/  IMAD.IADD R133, R10, 0x1, R213 ;  /* 0x000000010a857824 */ /* 0x002fe200078e02d5 */
[----:B------:R-:W-:Y:S01]  /*5200*/  BSSY B1, `(.L_x_97) ;  /* 0x000000c000017945 */ /* 0x000fe20003800000 */
[----:B------:R-:W-:Y:S02]  /*5210*/  IMAD R213, R134, UR18, R17 ;  /* 0x0000001286d57c24 */ /* 0x000fe4000f8e0211 */
[----:B------:R-:W-:Y:S01]  /*5220*/  IMAD.WIDE.U32 R210, R22, 0x7, R210 ;  /* 0x0000000716d27825 */ /* 0x000fe200078e00d2 */
[----:B------:R-:W-:Y:S02]  /*5230*/  LEA.HI.X R133, R212, UR11, R133, 0x2, P1 ;  /* 0x0000000bd4857c11 */ /* 0x000fe400088f1485 */
[----:B------:R1:W-:Y:S01]  /*5240*/  @P5 STG.E desc[UR14][R204.64+0x20], R213 ;  /* 0x000020d5cc005986 */ /* 0x0003e2000c10190e */
[----:B------:R-:W-:Y:S01]  /*5250*/  ISETP.GT.AND P5, PT, R13, 0x59, P0 ;  /* 0x000000590d00780c */ /* 0x000fe200007a4270 */
[----:B0-----:R-:W-:Y:S01]  /*5260*/  IMAD.IADD R215, R16, 0x1, R211 ;  /* 0x0000000110d77824 */ /* 0x001fe200078e02d3 */
[----:B------:R-:W-:-:S02]  /*5270*/  IADD3 R17, P4, R20, R210, RZ ;  /* 0x000000d214117210 */ /* 0x000fc40007f9e0ff */
[----:B------:R-:W-:-:S03]  /*5280*/  ISETP.GT.AND P1, PT, R13, 0x60, P2 ;  /* 0x000000600d00780c */ /* 0x000fc60001724270 */
[----:B------:R-:W-:-:S06]  /*5290*/  IMAD.X R212, R215, 0x1, R19, P4 ;  /* 0x00000001d7d47824 */ /* 0x000fcc00020e0613 */
[----:B-1----:R-:W-:Y:S05]  /*52a0*/  @!P5 BRA `(.L_x_98) ;  /* 0x000000000004d947 */ /* 0x002fea0003800000 */
[----:B------:R0:W5:Y:S02]  /*52b0*/  LDG.E.LTC128B R15, desc[UR14][R132.64+0x20] ;  /* 0x0000200e840f7981 */ /* 0x000164000c1e1920 */
.L_x_98:
[----:B------:R-:W-:Y:S05]  /*52c0*/  BSYNC B1 ;  /* 0x0000000000017941 */ /* 0x000fea0003800000 */
.L_x_97:
[----:B-----5:R-:W-:Y:S01]  /*52d0*/  IMAD R134, R15, UR19, RZ ;  /* 0x000000130f867c24 */ /* 0x020fe2000f8e02ff */
[----:B------:R-:W-:-:S03]  /*52e0*/  LEA R216, P4, R17, UR10, 0x2 ;  /* 0x0000000a11d87c11 */ /* 0x000fc6000f8810ff */
[----:B------:R-:W-:Y:S01]  /*52f0*/  IMAD R219, R135, UR18, R134 ;  /* 0x0000001287db7c24 */ /* 0x000fe2000f8e0286 */
[----:B------:R-:W-:-:S04]  /*5300*/  LEA.HI.X R217, R17, UR11, R212, 0x2, P4 ;  /* 0x0000000b11d97c11 */ /* 0x000fc8000a0f14d4 */
[----:B------:R1:W-:Y:S04]  /*5310*/  @P5 STG.E desc[UR14][R130.64+0x20], R219 ;  /* 0x000020db82005986 */ /* 0x0003e8000c10190e */
[----:B------:R-:W4:Y:S01]  /*5320*/  @P1 LDG.E.LTC128B R15, desc[UR14][R216.64] ;  /* 0x0000000ed80f1981 */ /* 0x000f22000c1e1920 */
[----:B------:R-:W-:Y:S01]  /*5330*/  IMAD R17, R153, 0x180, RZ ;  /* 0x0000018099117824 */ /* 0x000fe200078e02ff */
[----:B------:R-:W-:Y:S01]  /*5340*/  IADD3 R210, P4, R210, R22, RZ ;  /* 0x00000016d2d27210 */ /* 0x000fe20007f9e0ff */
[----:B------:R-:W-:Y:S01]  /*5350*/  IMAD.WIDE.U32 R134, R152, 0x180, R172 ;  /* 0x0000018098867825 */ /* 0x000fe200078e00ac */
[----:B------:R-:W-:Y:S03]  /*5360*/  BSSY B1, `(.L_x_99) ;  /* 0x0000012000017945 */ /* 0x000fe60003800000 */
[----:B------:R-:W-:-:S04]  /*5370*/  IMAD.WIDE.U32 R212, R22, 0x7, R206 ;  /* 0x0000000716d47825 */ /* 0x000fc800078e00ce */
[----:B------:R-:W-:Y:S01]  /*5380*/  IMAD.IADD R207, R135, 0x1, R17 ;  /* 0x0000000187cf7824 */ /* 0x000fe200078e0211 */
[----:B------:R-:W-:Y:S01]  /*5390*/  IADD3 R214, P5, R212, R22, RZ ;  /* 0x00000016d4d67210 */ /* 0x000fe20007fbe0ff */
[----:B------:R-:W-:Y:S02]  /*53a0*/  IMAD.MOV.U32 R206, RZ, RZ, R134 ;  /* 0x000000ffffce7224 */ /* 0x000fe400078e0086 */
[----:B----4-:R-:W-:-:S04]  /*53b0*/  IMAD R211, R15, UR19, RZ ;  /* 0x000000130fd37c24 */ /* 0x010fc8000f8e02ff */
[----:B------:R-:W-:Y:S02]  /*53c0*/  IMAD R221, R136, UR18, R211 ;  /* 0x0000001288dd7c24 */ /* 0x000fe4000f8e02d3 */
[----:B------:R-:W-:Y:S01]  /*53d0*/  IMAD.X R211, R215, 0x1, R23, P4 ;  /* 0x00000001d7d37824 */ /* 0x000fe200020e0617 */
[----:B------:R-:W-:Y:S02]  /*53e0*/  IADD3 R134, P4, R210, R20, RZ ;  /* 0x00000014d2867210 */ /* 0x000fe40007f9e0ff */
[----:B------:R1:W-:Y:S01]  /*53f0*/  @P1 STG.E desc[UR14][R206.64], R221 ;  /* 0x000000ddce001986 */ /* 0x0003e2000c10190e */
[----:B------:R-:W-:Y:S02]  /*5400*/  ISETP.GT.AND P1, PT, R13, 0x61, P2 ;  /* 0x000000610d00780c */ /* 0x000fe40001724270 */
[----:B------:R-:W-:Y:S01]  /*5410*/  IMAD.X R135, R211, 0x1, R19, P4 ;  /* 0x00000001d3877824 */ /* 0x000fe200020e0613 */
[----:B------:R-:W-:Y:S02]  /*5420*/  IADD3.X R215, R23, R16, R213, P5, !PT ;  /* 0x0000001017d77210 */ /* 0x000fe40002ffe4d5 */
[----:B------:R-:W-:-:S04]  /*5430*/  LEA R212, P4, R134, UR10, 0x2 ;  /* 0x0000000a86d47c11 */ /* 0x000fc8000f8810ff */
[----:B------:R-:W-:Y:S01]  /*5440*/  LEA.HI.X R213, R134, UR11, R135, 0x2, P4 ;  /* 0x0000000b86d57c11 */ /* 0x000fe2000a0f1487 */
[----:B------:R-:W-:-:S03]  /*5450*/  IMAD.WIDE.U32 R134, R11, R22, R214 ;  /* 0x000000160b867225 */ /* 0x000fc600078e00d6 */
[----:B-1----:R-:W-:Y:S05]  /*5460*/  @!P1 BRA `(.L_x_100) ;  /* 0x0000000000049947 */ /* 0x002fea0003800000 */
[----:B------:R1:W5:Y:S02]  /*5470*/  LDG.E.LTC128B R15, desc[UR14][R212.64] ;  /* 0x0000000ed40f7981 */ /* 0x000364000c1e1920 */
.L_x_100:
[----:B------:R-:W-:Y:S05]  /*5480*/  BSYNC B1 ;  /* 0x0000000000017941 */ /* 0x000fea0003800000 */
.L_x_99:
[----:B-1----:R-:W-:Y:S01]  /*5490*/  IADD3 R212, P4, R154, R134, RZ ;  /* 0x000000869ad47210 */ /* 0x002fe20007f9e0ff */
[----:B-----5:R-:W-:Y:S01]  /*54a0*/  IMAD R136, R15, UR19, RZ ;  /* 0x000000130f887c24 */ /* 0x020fe2000f8e02ff */
[----:B------:R-:W-:Y:S01]  /*54b0*/  ISETP.GT.AND P5, PT, R13, 0x60, P0 ;  /* 0x000000600d00780c */ /* 0x000fe200007a4270 */
[----:B------:R-:W-:Y:S01]  /*54c0*/  BSSY B1, `(.L_x_101) ;  /* 0x0000016000017945 */ /* 0x000fe20003800000 */
[----:B------:R-:W-:Y:S01]  /*54d0*/  IADD3.X R213, R155, R9, R135, P4, !PT ;  /* 0x000000099bd57210 */ /* 0x000fe200027fe487 */
[----:B------:R-:W-:-:S04]  /*54e0*/  IMAD.WIDE.U32 R134, R22, 0x7, R208 ;  /* 0x0000000716867825 */ /* 0x000fc800078e00d0 */
[----:B------:R-:W-:Y:S01]  /*54f0*/  IMAD.WIDE.U32 R208, R4, UR8, R212 ;  /* 0x0000000804d07c25 */ /* 0x000fe2000f8e00d4 */
[----:B------:R-:W-:-:S03]  /*5500*/  IADD3 R212, P4, R134, R22, RZ ;  /* 0x0000001686d47210 */ /* 0x000fc60007f9e0ff */
[----:B------:R-:W-:Y:S01]  /*5510*/  IMAD R219, R137, UR18, R136 ;  /* 0x0000001289db7c24 */ /* 0x000fe2000f8e0288 */
[----:B------:R-:W-:Y:S01]  /*5520*/  IADD3.X R213, R23, R16, R135, P4, !PT ;  /* 0x0000001017d57210 */ /* 0x000fe200027fe487 */
[----:B------:R-:W-:Y:S01]  /*5530*/  IMAD.IADD R135, R10, 0x1, R209 ;  /* 0x000000010a877824 */ /* 0x000fe200078e02d1 */
[----:B------:R-:W-:-:S04]  /*5540*/  LEA R134, P4, R208, UR10, 0x2 ;  /* 0x0000000ad0867c11 */ /* 0x000fc8000f8810ff */
[----:B------:R-:W-:Y:S01]  /*5550*/  LEA.HI.X R135, R208, UR11, R135, 0x2, P4 ;  /* 0x0000000bd0877c11 */ /* 0x000fe2000a0f1487 */
[----:B------:R-:W-:-:S03]  /*5560*/  IMAD.WIDE.U32 R208, R11, R22, R212 ;  /* 0x000000160bd07225 */ /* 0x000fc600078e00d4 */
[----:B------:R-:W-:-:S04]  /*5570*/  IADD3 R216, P4, R154, R208, RZ ;  /* 0x000000d09ad87210 */ /* 0x000fc80007f9e0ff */
[----:B------:R-:W-:Y:S01]  /*5580*/  IADD3.X R217, R155, R9, R209, P4, !PT ;  /* 0x000000099bd97210 */ /* 0x000fe200027fe4d1 */
[----:B------:R-:W-:-:S04]  /*5590*/  IMAD.WIDE.U32 R208, R152, 0x180, R162 ;  /* 0x0000018098d07825 */ /* 0x000fc800078e00a2 */
[----:B------:R-:W-:Y:S02]  /*55a0*/  IMAD.IADD R209, R17, 0x1, R209 ;  /* 0x0000000111d17824 */ /* 0x000fe400078e02d1 */
[----:B------:R-:W-:-:S03]  /*55b0*/  IMAD.WIDE.U32 R216, R4, UR8, R216 ;  /* 0x0000000804d87c25 */ /* 0x000fc6000f8e00d8 */
[----:B------:R1:W-:Y:S01]  /*55c0*/  @P1 STG.E desc[UR14][R208.64], R219 ;  /* 0x000000dbd0001986 */ /* 0x0003e2000c10190e */
[----:B------:R-:W-:Y:S01]  /*55d0*/  IMAD.IADD R17, R10, 0x1, R217 ;  /* 0x000000010a117824 */ /* 0x000fe200078e02d9 */
[----:B------:R-:W-:-:S04]  /*55e0*/  LEA R136, P4, R216, UR10, 0x2 ;  /* 0x0000000ad8887c11 */ /* 0x000fc8000f8810ff */
[----:B------:R-:W-:Y:S01]  /*55f0*/  LEA.HI.X R137, R216, UR11, R17, 0x2, P4 ;  /* 0x0000000bd8897c11 */ /* 0x000fe2000a0f1411 */
[----:B------:R-:W-:Y:S08]  /*5600*/  @!P5 BRA `(.L_x_102) ;  /* 0x000000000004d947 */ /* 0x000ff00003800000 */
[----:B------:R4:W5:Y:S02]  /*5610*/  LDG.E.LTC128B R15, desc[UR14][R134.64+0x20] ;  /* 0x0000200e860f7981 */ /* 0x000964000c1e1920 */
.L_x_102:
[----:B------:R-:W-:Y:S05]  /*5620*/  BSYNC B1 ;  /* 0x0000000000017941 */ /* 0x000fea0003800000 */
.L_x_101:
[----:B-----5:R-:W-:Y:S01]  /*5630*/  IMAD R17, R15, UR19, RZ ;  /* 0x000000130f117c24 */ /* 0x020fe2000f8e02ff */
[----:B------:R-:W-:Y:S01]  /*5640*/  ISETP.GT.AND P4, PT, R13, 0x61, P0 ;  /* 0x000000610d00780c */ /* 0x000fe20000784270 */
[----:B------:R-:W-:Y:S01]  /*5650*/  BSSY B1, `(.L_x_103) ;  /* 0x0000006000017945 */ /* 0x000fe20003800000 */
[----:B------:R-:W-:-:S04]  /*5660*/  IMAD.WIDE.U32 R210, R22, 0x7, R210 ;  /* 0x0000000716d27825 */ /* 0x000fc800078e00d2 */
[----:B------:R-:W-:-:S05]  /*5670*/  IMAD R17, R138, UR18, R17 ;  /* 0x000000128a117c24 */ /* 0x000fca000f8e0211 */
[----:B------:R0:W-:Y:S02]  /*5680*/  @P5 STG.E desc[UR14][R206.64+0x20], R17 ;  /* 0x00002011ce005986 */ /* 0x0001e4000c10190e */
[----:B------:R-:W-:Y:S05]  /*5690*/  @!P4 BRA `(.L_x_104) ;  /* 0x000000000004c947 */ /* 0x000fea0003800000 */
[----:B------:R0:W5:Y:S02]  /*56a0*/  LDG.E.LTC128B R15, desc[UR14][R136.64+0x20] ;  /* 0x0000200e880f7981 */ /* 0x000164000c1e1920 */
.L_x_104:
[----:B------:R-:W-:Y:S05]  /*56b0*/  BSYNC B1 ;  /* 0x0000000000017941 */ /* 0x000fea0003800000 */
.L_x_103:
[----:B0-----:R-:W-:Y:S01]  /*56c0*/  IADD3 R17, P5, R20, R210, RZ ;  /* 0x000000d214117210 */ /* 0x001fe20007fbe0ff */
[----:B-----5:R-:W-:Y:S01]  /*56d0*/  IMAD R138, R15, UR19, RZ ;  /* 0x000000130f8a7c24 */ /* 0x020fe2000f8e02ff */
[----:B------:R-:W-:Y:S01]  /*56e0*/  ISETP.GT.AND P1, PT, R13, 0x68, P2 ;  /* 0x000000680d00780c */ /* 0x000fe20001724270 */
[----:B------:R-:W-:Y:S02]  /*56f0*/  IMAD.IADD R217, R16, 0x1, R211 ;  /* 0x0000000110d97824 */ /* 0x000fe400078e02d3 */
[----:B-1----:R-:W-:Y:S02]  /*5700*/  IMAD R219, R139, UR18, R138 ;  /* 0x000000128bdb7c24 */ /* 0x002fe4000f8e028a */
[----:B------:R-:W-:Y:S01]  /*5710*/  IMAD.X R216, R217, 0x1, R19, P5 ;  /* 0x00000001d9d87824 */ /* 0x000fe200028e0613 */
[C---:B------:R-:W-:Y:S02]  /*5720*/  LEA R138, P5, R17.reuse, UR10, 0x2 ;  /* 0x0000000a118a7c11 */ /* 0x040fe4000f8a10ff */
[----:B------:R0:W-:Y:S02]  /*5730*/  @P4 STG.E desc[UR14][R208.64+0x20], R219 ;  /* 0x000020dbd0004986 */ /* 0x0001e4000c10190e */
[----:B------:R-:W-:-:S05]  /*5740*/  LEA.HI.X R139, R17, UR11, R216, 0x2, P5 ;  /* 0x0000000b118b7c11 */ /* 0x000fca000a8f14d8 */
[----:B------:R1:W2:Y:S01]  /*5750*/  @P1 LDG.E.LTC128B R15, desc[UR14][R138.64] ;  /* 0x0000000e8a0f1981 */ /* 0x0002a2000c1e1920 */
[----:B------:R-:W-:Y:S01]  /*5760*/  IADD3 R216, P4, R210, R22, RZ ;  /* 0x00000016d2d87210 */ /* 0x000fe20007f9e0ff */
[----:B------:R-:W-:Y:S01]  /*5770*/  IMAD.WIDE.U32 R210, R152, 0x1a0, R172 ;  /* 0x000001a098d27825 */ /* 0x000fe200078e00ac */
[----:B------:R-:W-:Y:S03]  /*5780*/  BSSY B1, `(.L_x_105) ;  /* 0x0000011000017945 */ /* 0x000fe60003800000 */
[----:B------:R-:W-:-:S04]  /*5790*/  IMAD.WIDE.U32 R214, R22, 0x7, R214 ;  /* 0x0000000716d67825 */ /* 0x000fc800078e00d6 */
[----:B------:R-:W-:Y:S01]  /*57a0*/  IMAD.X R217, R217, 0x1, R23, P4 ;  /* 0x00000001d9d97824 */ /* 0x000fe200020e0617 */
[----:B-1----:R-:W-:Y:S01]  /*57b0*/  IADD3 R139, P4, R216, R20, RZ ;  /* 0x00000014d88b7210 */ /* 0x002fe20007f9e0ff */
[----:B--2---:R-:W-:-:S04]  /*57c0*/  IMAD R17, R15, UR19, RZ ;  /* 0x000000130f117c24 */ /* 0x004fc8000f8e02ff */
[----:B------:R-:W-:Y:S02]  /*57d0*/  IMAD R221, R140, UR18, R17 ;  /* 0x000000128cdd7c24 */ /* 0x000fe4000f8e0211 */
[----:B------:R-:W-:Y:S02]  /*57e0*/  IMAD R17, R153, 0x1a0, RZ ;  /* 0x000001a099117824 */ /* 0x000fe400078e02ff */
[----:B------:R-:W-:Y:S01]  /*57f0*/  IMAD.X R140, R217, 0x1, R19, P4 ;  /* 0x00000001d98c7824 */ /* 0x000fe200020e0613 */
[----:B------:R-:W-:Y:S01]  /*5800*/  LEA R138, P4, R139, UR10, 0x2 ;  /* 0x0000000a8b8a7c11 */ /* 0x000fe2000f8810ff */
[----:B------:R-:W-:-:S03]  /*5810*/  IMAD.IADD R211, R211, 0x1, R17 ;  /* 0x00000001d3d37824 */ /* 0x000fc600078e0211 */
[----:B------:R-:W-:Y:S02]  /*5820*/  LEA.HI.X R139, R139, UR11, R140, 0x2, P4 ;  /* 0x0000000b8b8b7c11 */ /* 0x000fe4000a0f148c */
[----:B------:R1:W-:Y:S01]  /*5830*/  @P1 STG.E desc[UR14][R210.64], R221 ;  /* 0x000000ddd2001986 */ /* 0x0003e2000c10190e */
[----:B------:R-:W-:-:S04]  /*5840*/  IADD3 R218, P1, R214, R22, RZ ;  /* 0x00000016d6da7210 */ /* 0x000fc80007f3e0ff */
[----:B0-----:R-:W-:Y:S02]  /*5850*/  IADD3.X R219, R23, R16, R215, P1, !PT ;  /* 0x0000001017db7210 */ /* 0x001fe40000ffe4d7 */
[----:B------:R-:W-:-:S13]  /*5860*/  ISETP.GT.AND P1, PT, R13, 0x69, P2 ;  /* 0x000000690d00780c */ /* 0x000fda0001724270 */
[----:B-1----:R-:W-:Y:S05]  /*5870*/  @!P1 BRA `(.L_x_106) ;  /* 0x0000000000049947 */ /* 0x002fea0003800000 */
[----:B------:R0:W5:Y:S02]  /*5880*/  LDG.E.LTC128B R15, desc[UR14][R138.64] ;  /* 0x0000000e8a0f7981 */ /* 0x000164000c1e1920 */
.L_x_106:
[----:B------:R-:W-:Y:S05]  /*5890*/  BSYNC B1 ;  /* 0x0000000000017941 */ /* 0x000fea0003800000 */
.L_x_105:
[----:B0-----:R-:W-:Y:S01]  /*58a0*/  IMAD.WIDE.U32 R138, R11, R22, R218 ;  /* 0x000000160b8a7225 */ /* 0x001fe200078e00da */
[----:B------:R-:W-:Y:S01]  /*58b0*/  ISETP.GT.AND P5, PT, R13, 0x68, P0 ;  /* 0x000000680d00780c */ /* 0x000fe200007a4270 */
[----:B------:R-:W-:Y:S02]  /*58c0*/  BSSY B1, `(.L_x_107) ;  /* 0x0000018000017945 */ /* 0x000fe40003800000 */
[----:B-----5:R-:W-:Y:S01]  /*58d0*/  IMAD R140, R15, UR19, RZ ;  /* 0x000000130f8c7c24 */ /* 0x020fe2000f8e02ff */
[----:B------:R-:W-:-:S03]  /*58e0*/  IADD3 R214, P4, R154, R138, RZ ;  /* 0x0000008a9ad67210 */ /* 0x000fc60007f9e0ff */
[----:B------:R-:W-:Y:S01]  /*58f0*/  IMAD R223, R141, UR18, R140 ;  /* 0x000000128ddf7c24 */ /* 0x000fe2000f8e028c */
[----:B------:R-:W-:Y:S01]  /*5900*/  IADD3.X R215, R155, R9, R139, P4, !PT ;  /* 0x000000099bd77210 */ /* 0x000fe200027fe48b */
[----:B------:R-:W-:-:S04]  /*5910*/  IMAD.WIDE.U32 R138, R22, 0x7, R212 ;  /* 0x00000007168a7825 */ /* 0x000fc800078e00d4 */
[----:B------:R-:W-:Y:S01]  /*5920*/  IMAD.WIDE.U32 R212, R4, UR8, R214 ;  /* 0x0000000804d47c25 */ /* 0x000fe2000f8e00d6 */
[----:B------:R-:W-:-:S04]  /*5930*/  IADD3 R214, P4, R138, R22, RZ ;  /* 0x000000168ad67210 */ /* 0x000fc80007f9e0ff */
        /* <DEDUP_REMOVED lines=16> */
.L_x_108:
[----:B------:R-:W-:Y:S05]  /*5a40*/  BSYNC B1 ;  /* 0x0000000000017941 */ /* 0x000fea0003800000 */
.L_x_107:
        /* <DEDUP_REMOVED lines=8> */
.L_x_110:
[----:B------:R-:W-:Y:S05]  /*5ad0*/  BSYNC B1 ;  /* 0x0000000000017941 */ /* 0x000fea0003800000 */
.L_x_109:
[----:B-----5:R-:W-:Y:S01]  /*5ae0*/  IMAD R142, R15, UR19, RZ ;  /* 0x000000130f8e7c24 */ /* 0x020fe2000f8e02ff */
[----:B------:R-:W-:Y:S01]  /*5af0*/  ISETP.GT.AND P1, PT, R13, 0x70, P2 ;  /* 0x000000700d00780c */ /* 0x000fe20001724270 */
[----:B--2---:R-:W-:Y:S02]  /*5b00*/  IMAD.IADD R17, R16, 0x1, R217 ;  /* 0x0000000110117824 */ /* 0x004fe400078e02d9 */
[----:B------:R-:W-:Y:S01]  /*5b10*/  IMAD R221, R143, UR18, R142 ;  /* 0x000000128fdd7c24 */ /* 0x000fe2000f8e028e */
[----:B------:R-:W-:-:S04]  /*5b20*/  IADD3 R142, P5, R20, R216, RZ ;  /* 0x000000d8148e7210 */ /* 0x000fc80007fbe0ff */
[----:B------:R2:W-:Y:S01]  /*5b30*/  @P4 STG.E desc[UR14][R212.64+0x20], R221 ;  /* 0x000020ddd4004986 */ /* 0x0005e2000c10190e */
[----:B------:R-:W-:Y:S01]  /*5b40*/  IMAD.X R143, R17, 0x1, R19, P5 ;  /* 0x00000001118f7824 */ /* 0x000fe200028e0613 */
[----:B------:R-:W-:-:S04]  /*5b50*/  LEA R222, P5, R142, UR10, 0x2 ;  /* 0x0000000a8ede7c11 */ /* 0x000fc8000f8a10ff */
[----:B0-----:R-:W-:-:S05]  /*5b60*/  LEA.HI.X R223, R142, UR11, R143, 0x2, P5 ;  /* 0x0000000b8edf7c11 */ /* 0x001fca000a8f148f */
[----:B------:R-:W3:Y:S01]  /*5b70*/  @P1 LDG.E.LTC128B R15, desc[UR14][R222.64] ;  /* 0x0000000ede0f1981 */ /* 0x000ee2000c1e1920 */
[----:B------:R-:W-:Y:S01]  /*5b80*/  IMAD R227, R153, 0x1c0, RZ ;  /* 0x000001c099e37824 */ /* 0x000fe200078e02ff */
[----:B------:R-:W-:Y:S01]  /*5b90*/  IADD3 R216, P4, R216, R22, RZ ;  /* 0x00000016d8d87210 */ /* 0x000fe20007f9e0ff */
[----:B------:R-:W-:Y:S01]  /*5ba0*/  IMAD.WIDE.U32 R218, R22, 0x7, R218 ;  /* 0x0000000716da7825 */ /* 0x000fe200078e00da */
[----:B------:R-:W-:Y:S03]  /*5bb0*/  BSSY B1, `(.L_x_111) ;  /* 0x0000010000017945 */ /* 0x000fe60003800000 */
[----:B------:R-:W-:Y:S01]  /*5bc0*/  IMAD.X R217, R17, 0x1, R23, P4 ;  /* 0x0000000111d97824 */ /* 0x000fe200020e0617 */
[----:B------:R-:W-:Y:S01]  /*5bd0*/  IADD3 R17, P4, R216, R20, RZ ;  /* 0x00000014d8117210 */ /* 0x000fe20007f9e0ff */
[----:B---3--:R-:W-:-:S04]  /*5be0*/  IMAD R143, R15, UR19, RZ ;  /* 0x000000130f8f7c24 */ /* 0x008fc8000f8e02ff */
[----:B------:R-:W-:Y:S02]  /*5bf0*/  IMAD R225, R144, UR18, R143 ;  /* 0x0000001290e17c24 */ /* 0x000fe4000f8e028f */
[----:B------:R-:W-:-:S04]  /*5c00*/  IMAD.WIDE.U32 R142, R152, 0x1c0, R172 ;  /* 0x000001c0988e7825 */ /* 0x000fc800078e00ac */
[----:B------:R-:W-:Y:S02]  /*5c10*/  IMAD.IADD R143, R143, 0x1, R227 ;  /* 0x000000018f8f7824 */ /* 0x000fe400078e02e3 */
[----:B------:R-:W-:-:S03]  /*5c20*/  IMAD.X R144, R217, 0x1, R19, P4 ;  /* 0x00000001d9907824 */ /* 0x000fc600020e0613 */
[----:B------:R0:W-:Y:S01]  /*5c30*/  @P1 STG.E desc[UR14][R142.64], R225 ;  /* 0x000000e18e001986 */ /* 0x0001e2000c10190e */
[----:B------:R-:W-:Y:S02]  /*5c40*/  IADD3 R220, P1, R218, R22, RZ ;  /* 0x00000016dadc7210 */ /* 0x000fe40007f3e0ff */
[----:B------:R-:W-:Y:S02]  /*5c50*/  LEA R218, P4, R17, UR10, 0x2 ;  /* 0x0000000a11da7c11 */ /* 0x000fe4000f8810ff */
[----:B--2---:R-:W-:Y:S02]  /*5c60*/  IADD3.X R221, R23, R16, R219, P1, !PT ;  /* 0x0000001017dd7210 */ /* 0x004fe40000ffe4db */
[----:B------:R-:W-:Y:S02]  /*5c70*/  ISETP.GT.AND P1, PT, R13, 0x71, P2 ;  /* 0x000000710d00780c */ /* 0x000fe40001724270 */
[----:B------:R-:W-:-:S11]  /*5c80*/  LEA.HI.X R219, R17, UR11, R144, 0x2, P4 ;  /* 0x0000000b11db7c11 */ /* 0x000fd6000a0f1490 */
[----:B0-----:R-:W-:Y:S05]  /*5c90*/  @!P1 BRA `(.L_x_112) ;  /* 0x0000000000049947 */ /* 0x001fea0003800000 */
[----:B------:R0:W5:Y:S02]  /*5ca0*/  LDG.E.LTC128B R15, desc[UR14][R218.64] ;  /* 0x0000000eda0f7981 */ /* 0x000164000c1e1920 */
.L_x_112:
[----:B------:R-:W-:Y:S05]  /*5cb0*/  BSYNC B1 ;  /* 0x0000000000017941 */ /* 0x000fea0003800000 */
.L_x_111:
[----:B0-----:R-:W-:Y:S01]  /*5cc0*/  IMAD.WIDE.U32 R218, R11, R22, R220 ;  /* 0x000000160bda7225 */ /* 0x001fe200078e00dc */
[----:B------:R-:W-:Y:S01]  /*5cd0*/  ISETP.GT.AND P5, PT, R13, 0x70, P0 ;  /* 0x000000700d00780c */ /* 0x000fe200007a4270 */
[----:B------:R-:W-:Y:S02]  /*5ce0*/  BSSY B1, `(.L_x_113) ;  /* 0x0000018000017945 */ /* 0x000fe40003800000 */
[----:B------:R-:W-:Y:S01]  /*5cf0*/  IMAD.WIDE.U32 R214, R22, 0x7, R214 ;  /* 0x0000000716d67825 */ /* 0x000fe200078e00d6 */
[----:B------:R-:W-:-:S03]  /*5d00*/  IADD3 R222, P4, R154, R218, RZ ;  /* 0x000000da9ade7210 */ /* 0x000fc60007f9e0ff */
[----:B-----5:R-:W-:Y:S01]  /*5d10*/  IMAD R144, R15, UR19, RZ ;  /* 0x000000130f907c24 */ /* 0x020fe2000f8e02ff */
[----:B------:R-:W-:Y:S02]  /*5d20*/  IADD3.X R223, R155, R9, R219, P4, !PT ;  /* 0x000000099bdf7210 */ /* 0x000fe400027fe4db */
[----:B------:R-:W-:Y:S01]  /*5d30*/  IADD3 R218, P4, R214, R22, RZ ;  /* 0x00000016d6da7210 */ /* 0x000fe20007f9e0ff */
[----:B------:R-:W-:-:S03]  /*5d40*/  IMAD.WIDE.U32 R222, R4, UR8, R222 ;  /* 0x0000000804de7c25 */ /* 0x000fc6000f8e00de */
[----:B------:R-:W-:Y:S01]  /*5d50*/  IADD3.X R219, R23, R16, R215, P4, !PT ;  /* 0x0000001017db7210 */ /* 0x000fe200027fe4d7 */
[----:B------:R-:W-:Y:S01]  /*5d60*/  IMAD.IADD R17, R10, 0x1, R223 ;  /* 0x000000010a117824 */ /* 0x000fe200078e02df */
[----:B------:R-:W-:-:S04]  /*5d70*/  LEA R214, P4, R222, UR10, 0x2 ;  /* 0x0000000aded67c11 */ /* 0x000fc8000f8810ff */
[----:B------:R-:W-:Y:S01]  /*5d80*/  LEA.HI.X R215, R222, UR11, R17, 0x2, P4 ;  /* 0x0000000bded77c11 */ /* 0x000fe2000a0f1411 */
[----:B------:R-:W-:-:S04]  /*5d90*/  IMAD.WIDE.U32 R222, R11, R22, R218 ;  /* 0x000000160bde7225 */ /* 0x000fc800078e00da */
[----:B------:R-:W-:Y:S01]  /*5da0*/  IMAD R17, R145, UR18, R144 ;  /* 0x0000001291117c24 */ /* 0x000fe2000f8e0290 */
        /* <DEDUP_REMOVED lines=11> */
.L_x_114:
[----:B------:R-:W-:Y:S05]  /*5e60*/  BSYNC B1 ;  /* 0x0000000000017941 */ /* 0x000fea0003800000 */
.L_x_113:
[----:B0----5:R-:W-:Y:S01]  /*5e70*/  IMAD R17, R15, UR19, RZ ;  /* 0x000000130f117c24 */ /* 0x021fe2000f8e02ff */
[----:B------:R-:W-:Y:S01]  /*5e80*/  ISETP.GT.AND P4, PT, R13, 0x71, P0 ;  /* 0x000000710d00780c */ /* 0x000fe20000784270 */
[----:B------:R-:W-:Y:S01]  /*5e90*/  BSSY B1, `(.L_x_115) ;  /* 0x0000006000017945 */ /* 0x000fe20003800000 */
[----:B------:R-:W-:-:S04]  /*5ea0*/  IMAD.WIDE.U32 R216, R22, 0x7, R216 ;  /* 0x0000000716d87825 */ /* 0x000fc800078e00d8 */
[----:B------:R-:W-:-:S05]  /*5eb0*/  IMAD R17, R146, UR18, R17 ;  /* 0x0000001292117c24 */ /* 0x000fca000f8e0211 */
[----:B------:R0:W-:Y:S02]  /*5ec0*/  @P5 STG.E desc[UR14][R142.64+0x20], R17 ;  /* 0x000020118e005986 */ /* 0x0001e4000c10190e */
[----:B------:R-:W-:Y:S05]  /*5ed0*/  @!P4 BRA `(.L_x_116) ;  /* 0x000000000004c947 */ /* 0x000fea0003800000 */
[----:B------:R3:W5:Y:S02]  /*5ee0*/  LDG.E.LTC128B R15, desc[UR14][R144.64+0x20] ;  /* 0x0000200e900f7981 */ /* 0x000764000c1e1920 */
.L_x_116:
[----:B------:R-:W-:Y:S05]  /*5ef0*/  BSYNC B1 ;  /* 0x0000000000017941 */ /* 0x000fea0003800000 */
.L_x_115:
[----:B-----5:R-:W-:Y:S01]  /*5f00*/  IMAD R18, R15, UR19, RZ ;  /* 0x000000130f127c24 */ /* 0x020fe2000f8e02ff */
[----:B0-----:R-:W-:Y:S02]  /*5f10*/  IADD3 R17, P5, R20, R216, RZ ;  /* 0x000000d814117210 */ /* 0x001fe40007fbe0ff */
[----:B------:R-:W-:Y:S01]  /*5f20*/  ISETP.GT.AND P1, PT, R13, 0x78, P2 ;  /* 0x000000780d00780c */ /* 0x000fe20001724270 */
[----:B------:R-:W-:Y:S01]  /*5f30*/  IMAD R225, R147, UR18, R18 ;  /* 0x0000001293e17c24 */ /* 0x000fe2000f8e0212 */
[----:B------:R-:W-:Y:S01]  /*5f40*/  LEA R146, P6, R17, UR10, 0x2 ;  /* 0x0000000a11927c11 */ /* 0x000fe2000f8c10ff */
[----:B------:R-:W-:-:S03]  /*5f50*/  IMAD.IADD R18, R16, 0x1, R217 ;  /* 0x0000000110127824 */ /* 0x000fc600078e02d9 */
[----:B------:R0:W-:Y:S01]  /*5f60*/  @P4 STG.E desc[UR14][R222.64+0x20], R225 ;  /* 0x000020e1de004986 */ /* 0x0001e2000c10190e */
[----:B------:R-:W-:-:S05]  /*5f70*/  IMAD.X R224, R18, 0x1, R19, P5 ;  /* 0x0000000112e07824 */ /* 0x000fca00028e0613 */
[----:B------:R-:W-:-:S05]  /*5f80*/  LEA.HI.X R147, R17, UR11, R224, 0x2, P6 ;  /* 0x0000000b11937c11 */ /* 0x000fca000b0f14e0 */
[----:B------:R1:W2:Y:S01]  /*5f90*/  @P1 LDG.E.LTC128B R15, desc[UR14][R146.64] ;  /* 0x0000000e920f1981 */ /* 0x0002a2000c1e1920 */
[----:B------:R-:W-:Y:S01]  /*5fa0*/  IMAD.WIDE.U32 R220, R22, 0x7, R220 ;  /* 0x0000000716dc7825 */ /* 0x000fe200078e00dc */
[-C--:B------:R-:W-:Y:S01]  /*5fb0*/  IADD3 R17, P4, P5, R20, R22.reuse, R216 ;  /* 0x0000001614117210 */ /* 0x080fe20007d9e0d8 */
[----:B------:R-:W-:Y:S01]  /*5fc0*/  BSSY B1, `(.L_x_117) ;  /* 0x000001a000017945 */ /* 0x000fe20003800000 */
[----:B------:R-:W-:Y:S01]  /*5fd0*/  ISETP.GT.AND P2, PT, R13, 0x79, P2 ;  /* 0x000000790d00780c */ /* 0x000fe20001744270 */
[----:B------:R-:W-:Y:S01]  /*5fe0*/  IMAD.WIDE.U32 R218, R22, 0x7, R218 ;  /* 0x0000000716da7825 */ /* 0x000fe200078e00da */
[----:B------:R-:W-:-:S04]  /*5ff0*/  IADD3 R20, P6, R220, R22, RZ ;  /* 0x00000016dc147210 */ /* 0x000fc80007fde0ff */
[----:B------:R-:W-:Y:S02]  /*6000*/  IADD3.X R21, R23, R16, R221, P6, !PT ;  /* 0x0000001017157210 */ /* 0x000fe400037fe4dd */
[-C--:B------:R-:W-:Y:S01]  /*6010*/  IADD3 R216, P6, R218, R22.reuse, RZ ;  /* 0x00000016dad87210 */ /* 0x080fe20007fde0ff */
[----:B------:R-:W-:-:S03]  /*6020*/  IMAD.WIDE.U32 R20, R11, R22, R20 ;  /* 0x000000160b147225 */ /* 0x000fc600078e0014 */
[----:B------:R-:W-:Y:S02]  /*6030*/  IADD3.X R217, R23, R16, R219, P6, !PT ;  /* 0x0000001017d97210 */ /* 0x000fe400037fe4db */
[C---:B------:R-:W-:Y:S01]  /*6040*/  IADD3 R20, P6, R154.reuse, R20, RZ ;  /* 0x000000149a147210 */ /* 0x040fe20007fde0ff */
[----:B------:R-:W-:Y:S01]  /*6050*/  IMAD.WIDE.U32 R216, R11, R22, R216 ;  /* 0x000000160bd87225 */ /* 0x000fe200078e00d8 */
[----:B------:R-:W-:Y:S02]  /*6060*/  IADD3.X R22, R19, R23, R18, P4, P5 ;  /* 0x0000001713167210 */ /* 0x000fe400027ea412 */
[----:B------:R-:W-:Y:S01]  /*6070*/  IADD3.X R21, R155, R9, R21, P6, !PT ;  /* 0x000000099b157210 */ /* 0x000fe200037fe415 */
[----:B------:R-:W-:Y:S01]  /*6080*/  IMAD R11, R153, 0x1e0, RZ ;  /* 0x000001e0990b7824 */ /* 0x000fe200078e02ff */
[----:B-1----:R-:W-:Y:S01]  /*6090*/  IADD3 R146, P6, R154, R216, RZ ;  /* 0x000000d89a927210 */ /* 0x002fe20007fde0ff */
[----:B------:R-:W-:-:S03]  /*60a0*/  IMAD.WIDE.U32 R18, R152, 0x1e0, R172 ;  /* 0x000001e098127825 */ /* 0x000fc600078e00ac */
[----:B------:R-:W-:Y:S01]  /*60b0*/  IADD3.X R147, R155, R9, R217, P6, !PT ;  /* 0x000000099b937210 */ /* 0x000fe200037fe4d9 */
[----:B------:R-:W-:Y:S02]  /*60c0*/  IMAD.IADD R19, R19, 0x1, R11 ;  /* 0x0000000113137824 */ /* 0x000fe400078e020b */
[----:B------:R-:W-:-:S04]  /*60d0*/  IMAD.WIDE.U32 R20, R4, UR8, R20 ;  /* 0x0000000804147c25 */ /* 0x000fc8000f8e0014 */
[----:B------:R-:W-:-:S04]  /*60e0*/  IMAD.WIDE.U32 R152, R152, 0x1e0, R162 ;  /* 0x000001e098987825 */ /* 0x000fc800078e00a2 */
[----:B--2---:R-:W-:-:S04]  /*60f0*/  IMAD R9, R15, UR19, RZ ;  /* 0x000000130f097c24 */ /* 0x004fc8000f8e02ff */
[----:B------:R-:W-:-:S05]  /*6100*/  IMAD R9, R148, UR18, R9 ;  /* 0x0000001294097c24 */ /* 0x000fca000f8e0209 */
[----:B------:R0:W-:Y:S01]  /*6110*/  @P1 STG.E desc[UR14][R18.64], R9 ;  /* 0x0000000912001986 */ /* 0x0001e2000c10190e */
[----:B------:R-:W-:-:S04]  /*6120*/  LEA R16, P1, R17, UR10, 0x2 ;  /* 0x0000000a11107c11 */ /* 0x000fc8000f8210ff */
[----:B------:R-:W-:Y:S01]  /*6130*/  LEA.HI.X R17, R17, UR11, R22, 0x2, P1 ;  /* 0x0000000b11117c11 */ /* 0x000fe200088f1416 */
[----:B------:R-:W-:Y:S08]  /*6140*/  @!P2 BRA `(.L_x_118) ;  /* 0x000000000004a947 */ /* 0x000ff00003800000 */
[----:B------:R1:W5:Y:S02]  /*6150*/  LDG.E.LTC128B R15, desc[UR14][R16.64] ;  /* 0x0000000e100f7981 */ /* 0x000364000c1e1920 */
.L_x_118:
[----:B------:R-:W-:Y:S05]  /*6160*/  BSYNC B1 ;  /* 0x0000000000017941 */ /* 0x000fea0003800000 */
.L_x_117:
        /* <DEDUP_REMOVED lines=12> */
.L_x_120:
[----:B------:R-:W-:Y:S05]  /*6230*/  BSYNC B1 ;  /* 0x0000000000017941 */ /* 0x000fea0003800000 */
.L_x_119:
[----:B-----5:R-:W-:Y:S01]  /*6240*/  IMAD R9, R15, UR19, RZ ;  /* 0x000000130f097c24 */ /* 0x020fe2000f8e02ff */
[----:B------:R-:W-:Y:S01]  /*6250*/  ISETP.GT.AND P1, PT, R13, 0x79, P0 ;  /* 0x000000790d00780c */ /* 0x000fe20000724270 */
[----:B------:R-:W-:Y:S01]  /*6260*/  IMAD.IADD R11, R10, 0x1, R147 ;  /* 0x000000010a0b7824 */ /* 0x000fe200078e0293 */
[----:B------:R-:W-:Y:S01]  /*6270*/  LEA R10, P2, R146, UR10, 0x2 ;  /* 0x0000000a920a7c11 */ /* 0x000fe2000f8410ff */
[----:B------:R-:W-:Y:S01]  /*6280*/  IMAD R9, R150, UR18, R9 ;  /* 0x0000001296097c24 */ /* 0x000fe2000f8e0209 */
[----:B------:R-:W-:Y:S01]  /*6290*/  BSSY B1, `(.L_x_121) ;  /* 0x0000006000017945 */ /* 0x000fe20003800000 */
[----:B------:R-:W-:Y:S02]  /*62a0*/  ISETP.GT.AND P0, PT, R14, 0x80, PT ;  /* 0x000000800e00780c */ /* 0x000fe40003f04270 */
[----:B------:R-:W-:Y:S01]  /*62b0*/  LEA.HI.X R11, R146, UR11, R11, 0x2, P2 ;  /* 0x0000000b920b7c11 */ /* 0x000fe200090f140b */
[----:B------:R2:W-:Y:S05]  /*62c0*/  @P4 STG.E desc[UR14][R18.64+0x20], R9 ;  /* 0x0000200912004986 */ /* 0x0005ea000c10190e */
[----:B------:R-:W-:Y:S05]  /*62d0*/  @!P1 BRA `(.L_x_122) ;  /* 0x0000000000049947 */ /* 0x000fea0003800000 */
[----:B------:R0:W5:Y:S02]  /*62e0*/  LDG.E.LTC128B R15, desc[UR14][R10.64+0x20] ;  /* 0x0000200e0a0f7981 */ /* 0x000164000c1e1920 */
.L_x_122:
[----:B------:R-:W-:Y:S05]  /*62f0*/  BSYNC B1 ;  /* 0x0000000000017941 */ /* 0x000fea0003800000 */
.L_x_121:
[----:B-----5:R-:W-:Y:S01]  /*6300*/  IMAD R4, R15, UR19, RZ ;  /* 0x000000130f047c24 */ /* 0x020fe2000f8e02ff */
[----:B------:R-:W-:Y:S01]  /*6310*/  ISETP.GT.AND P2, PT, R13, RZ, P0 ;  /* 0x000000ff0d00720c */ /* 0x000fe20000744270 */
[----:B------:R-:W-:Y:S02]  /*6320*/  BSSY B1, `(.L_x_123) ;  /* 0x0000005000017945 */ /* 0x000fe40003800000 */
[----:B------:R-:W-:-:S05]  /*6330*/  IMAD R151, R151, UR18, R4 ;  /* 0x0000001297977c24 */ /* 0x000fca000f8e0204 */
[----:B------:R0:W-:Y:S05]  /*6340*/  @P1 STG.E desc[UR14][R152.64+0x20], R151 ;  /* 0x0000209798001986 */ /* 0x0001ea000c10190e */
[----:B------:R-:W-:Y:S05]  /*6350*/  @!P2 BRA `(.L_x_124) ;  /* 0x000000000004a947 */ /* 0x000fea0003800000 */
[----:B------:R0:W5:Y:S02]  /*6360*/  LDG.E.LTC128B R15, desc[UR14][R156.64+0x200] ;  /* 0x0002000e9c0f7981 */ /* 0x000164000c1e1920 */
.L_x_124:
[----:B------:R-:W-:Y:S05]  /*6370*/  BSYNC B1 ;  /* 0x0000000000017941 */ /* 0x000fea0003800000 */
.L_x_123:
[----:B--2--5:R-:W-:Y:S01]  /*6380*/  IMAD R9, R15, UR19, RZ ;  /* 0x000000130f097c24 */ /* 0x024fe2000f8e02ff */
[----:B------:R-:W-:Y:S01]  /*6390*/  ISETP.GT.AND P4, PT, R13, 0x1, P0 ;  /* 0x000000010d00780c */ /* 0x000fe20000784270 */
[----:B------:R-:W-:Y:S01]  /*63a0*/  BSSY B1, `(.L_x_125) ;  /* 0x0000006000017945 */ /* 0x000fe20003800000 */
[----:B------:R-:W-:Y:S01]  /*63b0*/  ISETP.GT.AND P1, PT, R14, 0x88, PT ;  /* 0x000000880e00780c */ /* 0x000fe20003f24270 */
[----:B------:R-:W-:-:S05]  /*63c0*/  IMAD R9, R24, UR18, R9 ;  /* 0x0000001218097c24 */ /* 0x000fca000f8e0209 */
[----:B------:R2:W-:Y:S05]  /*63d0*/  @P2 STG.E desc[UR14][R172.64+0x200], R9 ;  /* 0x00020009ac002986 */ /* 0x0005ea000c10190e */
[----:B------:R-:W-:Y:S05]  /*63e0*/  @!P4 BRA `(.L_x_126) ;  /* 0x000000000004c947 */ /* 0x000fea0003800000 */
[----:B------:R0:W5:Y:S02]  /*63f0*/  LDG.E.LTC128B R15, desc[UR14][R88.64+0x200] ;  /* 0x0002000e580f7981 */ /* 0x000164000c1e1920 */
.L_x_126:
[----:B------:R-:W-:Y:S05]  /*6400*/  BSYNC B1 ;  /* 0x0000000000017941 */ /* 0x000fea0003800000 */
.L_x_125:
[----:B-----5:R-:W-:Y:S01]  /*6410*/  IMAD R4, R15, UR19, RZ ;  /* 0x000000130f047c24 */ /* 0x020fe2000f8e02ff */
[----:B------:R-:W-:Y:S01]  /*6420*/  ISETP.GT.AND P2, PT, R13, RZ, P1 ;  /* 0x000000ff0d00720c */ /* 0x000fe20000f44270 */
[----:B------:R-:W-:Y:S02]  /*6430*/  BSSY B1, `(.L_x_127) ;  /* 0x0000005000017945 */ /* 0x000fe40003800000 */
[----:B------:R-:W-:-:S05]  /*6440*/  IMAD R25, R25, UR18, R4 ;  /* 0x0000001219197c24 */ /* 0x000fca000f8e0204 */
[----:B------:R0:W-:Y:S05]  /*6450*/  @P4 STG.E desc[UR14][R162.64+0x200], R25 ;  /* 0x00020019a2004986 */ /* 0x0001ea000c10190e */
[----:B------:R-:W-:Y:S05]  /*6460*/  @!P2 BRA `(.L_x_128) ;  /* 0x000000000004a947 */ /* 0x000fea0003800000 */
[----:B------:R0:W5:Y:S02]  /*6470*/  LDG.E.LTC128B R15, desc[UR14][R156.64+0x220] ;  /* 0x0002200e9c0f7981 */ /* 0x000164000c1e1920 */
.L_x_128:
[----:B------:R-:W-:Y:S05]  /*6480*/  BSYNC B1 ;  /* 0x0000000000017941 */ /* 0x000fea0003800000 */
.L_x_127:
[----:B--2--5:R-:W-:Y:S01]  /*6490*/  IMAD R9, R15, UR19, RZ ;  /* 0x000000130f097c24 */ /* 0x024fe2000f8e02ff */
[----:B------:R-:W-:Y:S01]  /*64a0*/  ISETP.GT.AND P4, PT, R13, 0x1, P1 ;  /* 0x000000010d00780c */ /* 0x000fe20000f84270 */
[----:B------:R-:W-:Y:S02]  /*64b0*/  BSSY B1, `(.L_x_129) ;  /* 0x0000005000017945 */ /* 0x000fe40003800000 */
[----:B------:R-:W-:-:S05]  /*64c0*/  IMAD R9, R26, UR18, R9 ;  /* 0x000000121a097c24 */ /* 0x000fca000f8e0209 */
[----:B------:R2:W-:Y:S05]  /*64d0*/  @P2 STG.E desc[UR14][R172.64+0x220], R9 ;  /* 0x00022009ac002986 */ /* 0x0005ea000c10190e */
[----:B------:R-:W-:Y:S05]  /*64e0*/  @!P4 BRA `(.L_x_130) ;  /* 0x000000000004c947 */ /* 0x000fea0003800000 */
[----:B------:R0:W5:Y:S02]  /*64f0*/  LDG.E.LTC128B R15, desc[UR14][R88.64+0x220] ;  /* 0x0002200e580f7981 */ /* 0x000164000c1e1920 */
.L_x_130:
[----:B------:R-:W-:Y:S05]  /*6500*/  BSYNC B1 ;  /* 0x0000000000017941 */ /* 0x000fea0003800000 */
.L_x_129:
[----:B-----5:R-:W-:Y:S01]  /*6510*/  IMAD R4, R15, UR19, RZ ;  /* 0x000000130f047c24 */ /* 0x020fe2000f8e02ff */
[----:B------:R-:W-:Y:S01]  /*6520*/  ISETP.GT.AND P2, PT, R13, 0x8, P0 ;  /* 0x000000080d00780c */ /* 0x000fe20000744270 */
[----:B------:R-:W-:Y:S02]  /*6530*/  BSSY B1, `(.L_x_131) ;  /* 0x0000005000017945 */ /* 0x000fe40003800000 */
[----:B------:R-:W-:-:S05]  /*6540*/  IMAD R27, R27, UR18, R4 ;  /* 0x000000121b1b7c24 */ /* 0x000fca000f8e0204 */
[----:B------:R0:W-:Y:S05]  /*6550*/  @P4 STG.E desc[UR14][R162.64+0x220], R27 ;  /* 0x0002201ba2004986 */ /* 0x0001ea000c10190e */
[----:B------:R-:W-:Y:S05]  /*6560*/  @!P2 BRA `(.L_x_132) ;  /* 0x000000000004a947 */ /* 0x000fea0003800000 */
[----:B------:R0:W5:Y:S02]  /*6570*/  LDG.E.LTC128B R15, desc[UR14][R90.64+0x200] ;  /* 0x0002000e5a0f7981 */ /* 0x000164000c1e1920 */
.L_x_132:
[----:B------:R-:W-:Y:S05]  /*6580*/  BSYNC B1 ;  /* 0x0000000000017941 */ /* 0x000fea0003800000 */
.L_x_131:
[----:B--2--5:R-:W-:Y:S01]  /*6590*/  IMAD R9, R15, UR19, RZ ;  /* 0x000000130f097c24 */ /* 0x024fe2000f8e02ff */
[----:B------:R-:W-:Y:S01]  /*65a0*/  ISETP.GT.AND P4, PT, R13, 0x9, P0 ;  /* 0x000000090d00780c */ /* 0x000fe20000784270 */
[----:B------:R-:W-:Y:S02]  /*65b0*/  BSSY B1, `(.L_x_133) ;  /* 0x0000005000017945 */ /* 0x000fe40003800000 */
[----:B------:R-:W-:-:S05]  /*65c0*/  IMAD R9, R28, UR18, R9 ;  /* 0x000000121c097c24 */ /* 0x000fca000f8e0209 */
[----:B------:R2:W-:Y:S05]  /*65d0*/  @P2 STG.E desc[UR14][R160.64+0x200], R9 ;  /* 0x00020009a0002986 */ /* 0x0005ea000c10190e */
[----:B------:R-:W-:Y:S05]  /*65e0*/  @!P4 BRA `(.L_x_134) ;  /* 0x000000000004c947 */ /* 0x000fea0003800000 */
[----:B------:R0:W5:Y:S02]  /*65f0*/  LDG.E.LTC128B R15, desc[UR14][R92.64+0x200] ;  /* 0x0002000e5c0f7981 */ /* 0x000164000c1e1920 */
.L_x_134:
[----:B------:R-:W-:Y:S05]  /*6600*/  BSYNC B1 ;  /* 0x0000000000017941 */ /* 0x000fea0003800000 */
.L_x_133:
[----:B-----5:R-:W-:Y:S01]  /*6610*/  IMAD R4, R15, UR19, RZ ;  /* 0x000000130f047c24 */ /* 0x020fe2000f8e02ff */
[----:B------:R-:W-:Y:S01]  /*6620*/  ISETP.GT.AND P2, PT, R13, 0x8, P1 ;  /* 0x000000080d00780c */ /* 0x000fe20000f44270 */
[----:B------:R-:W-:Y:S02]  /*6630*/  BSSY B1, `(.L_x_135) ;  /* 0x0000005000017945 */ /* 0x000fe40003800000 */
[----:B------:R-:W-:-:S05]  /*6640*/  IMAD R29, R29, UR18, R4 ;  /* 0x000000121d1d7c24 */ /* 0x000fca000f8e0204 */
[----:B------:R0:W-:Y:S05]  /*6650*/  @P4 STG.E desc[UR14][R158.64+0x200], R29 ;  /* 0x0002001d9e004986 */ /* 0x0001ea000c10190e */
[----:B------:R-:W-:Y:S05]  /*6660*/  @!P2 BRA `(.L_x_136) ;  /* 0x000000000004a947 */ /* 0x000fea0003800000 */
[----:B------:R0:W5:Y:S02]  /*6670*/  LDG.E.LTC128B R15, desc[UR14][R90.64+0x220] ;  /* 0x0002200e5a0f7981 */ /* 0x000164000c1e1920 */
.L_x_136:
[----:B------:R-:W-:Y:S05]  /*6680*/  BSYNC B1 ;  /* 0x0000000000017941 */ /* 0x000fea0003800000 */
.L_x_135:
[----:B--2--5:R-:W-:Y:S01]  /*6690*/  IMAD R9, R15, UR19, RZ ;  /* 0x000000130f097c24 */ /* 0x024fe2000f8e02ff */
[----:B------:R-:W-:Y:S01]  /*66a0*/  ISETP.GT.AND P4, PT, R13, 0x9, P1 ;  /* 0x000000090d00780c */ /* 0x000fe20000f84270 */
[----:B------:R-:W-:Y:S02]  /*66b0*/  BSSY B1, `(.L_x_137) ;  /* 0x0000005000017945 */ /* 0x000fe40003800000 */
[----:B------:R-:W-:-:S05]  /*66c0*/  IMAD R9, R30, UR18, R9 ;  /* 0x000000121e097c24 */ /* 0x000fca000f8e0209 */
[----:B------:R2:W-:Y:S05]  /*66d0*/  @P2 STG.E desc[UR14][R160.64+0x220], R9 ;  /* 0x00022009a0002986 */ /* 0x0005ea000c10190e */
[----:B------:R-:W-:Y:S05]  /*66e0*/  @!P4 BRA `(.L_x_138) ;  /* 0x000000000004c947 */ /* 0x000fea0003800000 */
[----:B------:R0:W5:Y:S02]  /*66f0*/  LDG.E.LTC128B R15, desc[UR14][R92.64+0x220] ;  /* 0x0002200e5c0f7981 */ /* 0x000164000c1e1920 */
.L_x_138:
[----:B------:R-:W-:Y:S05]  /*6700*/  BSYNC B1 ;  /* 0x0000000000017941 */ /* 0x000fea0003800000 */
.L_x_137:
[----:B-----5:R-:W-:Y:S01]  /*6710*/  IMAD R4, R15, UR19, RZ ;  /* 0x000000130f047c24 */ /* 0x020fe2000f8e02ff */
[----:B------:R-:W-:Y:S01]  /*6720*/  ISETP.GT.AND P2, PT, R13, 0x10, P0 ;  /* 0x000000100d00780c */ /* 0x000fe20000744270 */
[----:B------:R-:W-:Y:S02]  /*6730*/  BSSY B1, `(.L_x_139) ;  /* 0x0000005000017945 */ /* 0x000fe40003800000 */
[----:B------:R-:W-:-:S05]  /*6740*/  IMAD R31, R31, UR18, R4 ;  /* 0x000000121f1f7c24 */ /* 0x000fca000f8e0204 */
[----:B------:R0:W-:Y:S05]  /*6750*/  @P4 STG.E desc[UR14][R158.64+0x220], R31 ;  /* 0x0002201f9e004986 */ /* 0x0001ea000c10190e */
[----:B------:R-:W-:Y:S05]  /*6760*/  @!P2 BRA `(.L_x_140) ;  /* 0x000000000004a947 */ /* 0x000fea0003800000 */
[----:B------:R0:W5:Y:S02]  /*6770*/  LDG.E.LTC128B R15, desc[UR14][R94.64+0x200] ;  /* 0x0002000e5e0f7981 */ /* 0x000164000c1e1920 */
.L_x_140:
[----:B------:R-:W-:Y:S05]  /*6780*/  BSYNC B1 ;  /* 0x0000000000017941 */ /* 0x000fea0003800000 */
.L_x_139:
[----:B--2--5:R-:W-:Y:S01]  /*6790*/  IMAD R9, R15, UR19, RZ ;  /* 0x000000130f097c24 */ /* 0x024fe2000f8e02ff */
[----:B------:R-:W-:Y:S01]  /*67a0*/  ISETP.GT.AND P4, PT, R13, 0x11, P0 ;  /* 0x000000110d00780c */ /* 0x000fe20000784270 */
[----:B------:R-:W-:Y:S02]  /*67b0*/  BSSY B1, `(.L_x_141) ;  /* 0x0000005000017945 */ /* 0x000fe40003800000 */
[----:B------:R-:W-:-:S05]  /*67c0*/  IMAD R9, R32, UR18, R9 ;  /* 0x0000001220097c24 */ /* 0x000fca000f8e0209 */
[----:B------:R2:W-:Y:S05]  /*67d0*/  @P2 STG.E desc[UR14][R166.64+0x200], R9 ;  /* 0x00020009a6002986 */ /* 0x0005ea000c10190e */
[----:B------:R-:W-:Y:S05]  /*67e0*/  @!P4 BRA `(.L_x_142) ;  /* 0x000000000004c947 */ /* 0x000fea0003800000 */
[----:B------:R0:W5:Y:S02]  /*67f0*/  LDG.E.LTC128B R15, desc[UR14][R96.64+0x200] ;  /* 0x0002000e600f7981 */ /* 0x000164000c1e1920 */
.L_x_142:
[----:B------:R-:W-:Y:S05]  /*6800*/  BSYNC B1 ;  /* 0x0000000000017941 */ /* 0x000fea0003800000 */
.L_x_141:
[----:B-----5:R-:W-:Y:S01]  /*6810*/  IMAD R4, R15, UR19, RZ ;  /* 0x000000130f047c24 */ /* 0x020fe2000f8e02ff */
[----:B------:R-:W-:Y:S01]  /*6820*/  ISETP.GT.AND P2, PT, R13, 0x10, P1 ;  /* 0x000000100d00780c */ /* 0x000fe20000f44270 */
[----:B------:R-:W-:Y:S02]  /*6830*/  BSSY B1, `(.L_x_143) ;  /* 0x0000005000017945 */ /* 0x000fe40003800000 */
[----:B------:R-:W-:-:S05]  /*6840*/  IMAD R33, R33, UR18, R4 ;  /* 0x0000001221217c24 */ /* 0x000fca000f8e0204 */
[----:B------:R0:W-:Y:S05]  /*6850*/  @P4 STG.E desc[UR14][R164.64+0x200], R33 ;  /* 0x00020021a4004986 */ /* 0x0001ea000c10190e */
[----:B------:R-:W-:Y:S05]  /*6860*/  @!P2 BRA `(.L_x_144) ;  /* 0x000000000004a947 */ /* 0x000fea0003800000 */
[----:B------:R0:W5:Y:S02]  /*6870*/  LDG.E.LTC128B R15, desc[UR14][R94.64+0x220] ;  /* 0x0002200e5e0f7981 */ /* 0x000164000c1e1920 */
.L_x_144:
[----:B------:R-:W-:Y:S05]  /*6880*/  BSYNC B1 ;  /* 0x0000000000017941 */ /* 0x000fea0003800000 */
.L_x_143:
[----:B--2--5:R-:W-:Y:S01]  /*6890*/  IMAD R9, R15, UR19, RZ ;  /* 0x000000130f097c24 */ /* 0x024fe2000f8e02ff */
[----:B------:R-:W-:Y:S01]  /*68a0*/  ISETP.GT.AND P4, PT, R13, 0x11, P1 ;  /* 0x000000110d00780c */ /* 0x000fe20000f84270 */
[----:B------:R-:W-:Y:S02]  /*68b0*/  BSSY B1, `(.L_x_145) ;  /* 0x0000005000017945 */ /* 0x000fe40003800000 */
[----:B------:R-:W-:-:S05]  /*68c0*/  IMAD R9, R34, UR18, R9 ;  /* 0x0000001222097c24 */ /* 0x000fca000f8e0209 */
[----:B------:R2:W-:Y:S05]  /*68d0*/  @P2 STG.E desc[UR14][R166.64+0x220], R9 ;  /* 0x00022009a6002986 */ /* 0x0005ea000c10190e */
[----:B------:R-:W-:Y:S05]  /*68e0*/  @!P4 BRA `(.L_x_146) ;  /* 0x000000000004c947 */ /* 0x000fea0003800000 */
[----:B------:R0:W5:Y:S02]  /*68f0*/  LDG.E.LTC128B R15, desc[UR14][R96.64+0x220] ;  /* 0x0002200e600f7981 */ /* 0x000164000c1e1920 */
.L_x_146:
[----:B------:R-:W-:Y:S05]  /*6900*/  BSYNC B1 ;  /* 0x0000000000017941 */ /* 0x000fea0003800000 */
.L_x_145:
[----:B-----5:R-:W-:Y:S01]  /*6910*/  IMAD R4, R15, UR19, RZ ;  /* 0x000000130f047c24 */ /* 0x020fe2000f8e02ff */
[----:B------:R-:W-:Y:S01]  /*6920*/  ISETP.GT.AND P2, PT, R13, 0x18, P0 ;  /* 0x000000180d00780c */ /* 0x000fe20000744270 */
[----:B------:R-:W-:Y:S02]  /*6930*/  BSSY B1, `(.L_x_147) ;  /* 0x0000005000017945 */ /* 0x000fe40003800000 */
[----:B------:R-:W-:-:S05]  /*6940*/  IMAD R35, R35, UR18, R4 ;  /* 0x0000001223237c24 */ /* 0x000fca000f8e0204 */
[----:B------:R0:W-:Y:S05]  /*6950*/  @P4 STG.E desc[UR14][R164.64+0x220], R35 ;  /* 0x00022023a4004986 */ /* 0x0001ea000c10190e */
[----:B------:R-:W-:Y:S05]  /*6960*/  @!P2 BRA `(.L_x_148) ;  /* 0x000000000004a947 */ /* 0x000fea0003800000 */
[----:B------:R0:W5:Y:S02]  /*6970*/  LDG.E.LTC128B R15, desc[UR14][R98.64+0x200] ;  /* 0x0002000e620f7981 */ /* 0x000164000c1e1920 */
.L_x_148:
[----:B------:R-:W-:Y:S05]  /*6980*/  BSYNC B1 ;  /* 0x0000000000017941 */ /* 0x000fea0003800000 */
.L_x_147:
[----:B--2--5:R-:W-:Y:S01]  /*6990*/  IMAD R9, R15, UR19, RZ ;  /* 0x000000130f097c24 */ /* 0x024fe2000f8e02ff */
[----:B------:R-:W-:Y:S01]  /*69a0*/  ISETP.GT.AND P4, PT, R13, 0x19, P0 ;  /* 0x000000190d00780c */ /* 0x000fe20000784270 */
[----:B------:R-:W-:Y:S02]  /*69b0*/  BSSY B1, `(.L_x_149) ;  /* 0x0000005000017945 */ /* 0x000fe40003800000 */
[----:B------:R-:W-:-:S05]  /*69c0*/  IMAD R9, R36, UR18, R9 ;  /* 0x0000001224097c24 */ /* 0x000fca000f8e0209 */
[----:B------:R2:W-:Y:S05]  /*69d0*/  @P2 STG.E desc[UR14][R170.64+0x200], R9 ;  /* 0x00020009aa002986 */ /* 0x0005ea000c10190e */
[----:B------:R-:W-:Y:S05]  /*69e0*/  @!P4 BRA `(.L_x_150) ;  /* 0x000000000004c947 */ /* 0x000fea0003800000 */
[----:B------:R0:W5:Y:S02]  /*69f0*/  LDG.E.LTC128B R15, desc[UR14][R100.64+0x200] ;  /* 0x0002000e640f7981 */ /* 0x000164000c1e1920 */
.L_x_150:
[----:B------:R-:W-:Y:S05]  /*6a00*/  BSYNC B1 ;  /* 0x0000000000017941 */ /* 0x000fea0003800000 */
.L_x_149:
[----:B-----5:R-:W-:Y:S01]  /*6a10*/  IMAD R4, R15, UR19, RZ ;  /* 0x000000130f047c24 */ /* 0x020fe2000f8e02ff */
[----:B------:R-:W-:Y:S01]  /*6a20*/  ISETP.GT.AND P2, PT, R13, 0x18, P1 ;  /* 0x000000180d00780c */ /* 0x000fe20000f44270 */
[----:B------:R-:W-:Y:S02]  /*6a30*/  BSSY B1, `(.L_x_151) ;  /* 0x0000005000017945 */ /* 0x000fe40003800000 */
[----:B------:R-:W-:-:S05]  /*6a40*/  IMAD R37, R37, UR18, R4 ;  /* 0x0000001225257c24 */ /* 0x000fca000f8e0204 */
[----:B------:R0:W-:Y:S05]  /*6a50*/  @P4 STG.E desc[UR14][R168.64+0x200], R37 ;  /* 0x00020025a8004986 */ /* 0x0001ea000c10190e */
[----:B------:R-:W-:Y:S05]  /*6a60*/  @!P2 BRA `(.L_x_152) ;  /* 0x000000000004a947 */ /* 0x000fea0003800000 */
[----:B------:R0:W5:Y:S02]  /*6a70*/  LDG.E.LTC128B R15, desc[UR14][R98.64+0x220] ;  /* 0x0002200e620f7981 */ /* 0x000164000c1e1920 */
.L_x_152:
[----:B------:R-:W-:Y:S05]  /*6a80*/  BSYNC B1 ;  /* 0x0000000000017941 */ /* 0x000fea0003800000 */
.L_x_151:
[----:B--2--5:R-:W-:Y:S01]  /*6a90*/  IMAD R9, R15, UR19, RZ ;  /* 0x000000130f097c24 */ /* 0x024fe2000f8e02ff */
[----:B------:R-:W-:Y:S01]  /*6aa0*/  ISETP.GT.AND P4, PT, R13, 0x19, P1 ;  /* 0x000000190d00780c */ /* 0x000fe20000f84270 */
[----:B------:R-:W-:Y:S02]  /*6ab0*/  BSSY B1, `(.L_x_153) ;  /* 0x0000005000017945 */ /* 0x000fe40003800000 */
[----:B------:R-:W-:-:S05]  /*6ac0*/  IMAD R9, R38, UR18, R9 ;  /* 0x0000001226097c24 */ /* 0x000fca000f8e0209 */
[----:B------:R2:W-:Y:S05]  /*6ad0*/  @P2 STG.E desc[UR14][R170.64+0x220], R9 ;  /* 0x00022009aa002986 */ /* 0x0005ea000c10190e */
[----:B------:R-:W-:Y:S05]  /*6ae0*/  @!P4 BRA `(.L_x_154) ;  /* 0x000000000004c947 */ /* 0x000fea0003800000 */
[----:B------:R0:W5:Y:S02]  /*6af0*/  LDG.E.LTC128B R15, desc[UR14][R100.64+0x220] ;  /* 0x0002200e640f7981 */ /* 0x000164000c1e1920 */
.L_x_154:
[----:B------:R-:W-:Y:S05]  /*6b00*/  BSYNC B1 ;  /* 0x0000000000017941 */ /* 0x000fea0003800000 */
.L_x_153:
[----:B-----5:R-:W-:Y:S01]  /*6b10*/  IMAD R4, R15, UR19, RZ ;  /* 0x000000130f047c24 */ /* 0x020fe2000f8e02ff */
[----:B------:R-:W-:Y:S01]  /*6b20*/  ISETP.GT.AND P2, PT, R13, 0x20, P0 ;  /* 0x000000200d00780c */ /* 0x000fe20000744270 */
[----:B------:R-:W-:Y:S02]  /*6b30*/  BSSY B1, `(.L_x_155) ;  /* 0x0000005000017945 */ /* 0x000fe40003800000 */
[----:B------:R-:W-:-:S05]  /*6b40*/  IMAD R39, R39, UR18, R4 ;  /* 0x0000001227277c24 */ /* 0x000fca000f8e0204 */
[----:B------:R0:W-:Y:S05]  /*6b50*/  @P4 STG.E desc[UR14][R168.64+0x220], R39 ;  /* 0x00022027a8004986 */ /* 0x0001ea000c10190e */
[----:B------:R-:W-:Y:S05]  /*6b60*/  @!P2 BRA `(.L_x_156) ;  /* 0x000000000004a947 */ /* 0x000fea0003800000 */
[----:B------:R0:W5:Y:S02]  /*6b70*/  LDG.E.LTC128B R15, desc[UR14][R102.64+0x200] ;  /* 0x0002000e660f7981 */ /* 0x000164000c1e1920 */
.L_x_156:
[----:B------:R-:W-:Y:S05]  /*6b80*/  BSYNC B1 ;  /* 0x0000000000017941 */ /* 0x000fea0003800000 */
.L_x_155:
[----:B--2--5:R-:W-:Y:S01]  /*6b90*/  IMAD R9, R15, UR19, RZ ;  /* 0x000000130f097c24 */ /* 0x024fe2000f8e02ff */
[----:B------:R-:W-:Y:S01]  /*6ba0*/  ISETP.GT.AND P4, PT, R13, 0x21, P0 ;  /* 0x000000210d00780c */ /* 0x000fe20000784270 */
[----:B------:R-:W-:Y:S02]  /*6bb0*/  BSSY B1, `(.L_x_157) ;  /* 0x0000005000017945 */ /* 0x000fe40003800000 */
[----:B------:R-:W-:-:S05]  /*6bc0*/  IMAD R9, R40, UR18, R9 ;  /* 0x0000001228097c24 */ /* 0x000fca000f8e0209 */
[----:B------:R2:W-:Y:S05]  /*6bd0*/  @P2 STG.E desc[UR14][R176.64+0x200], R9 ;  /* 0x00020009b0002986 */ /* 0x0005ea000c10190e */
[----:B------:R-:W-:Y:S05]  /*6be0*/  @!P4 BRA `(.L_x_158) ;  /* 0x000000000004c947 */ /* 0x000fea0003800000 */
[----:B------:R0:W5:Y:S02]  /*6bf0*/  LDG.E.LTC128B R15, desc[UR14][R104.64+0x200] ;  /* 0x0002000e680f7981 */ /* 0x000164000c1e1920 */
.L_x_158:
[----:B------:R-:W-:Y:S05]  /*6c00*/  BSYNC B1 ;  /* 0x0000000000017941 */ /* 0x000fea0003800000 */
.L_x_157:
[----:B-----5:R-:W-:Y:S01]  /*6c10*/  IMAD R4, R15, UR19, RZ ;  /* 0x000000130f047c24 */ /* 0x020fe2000f8e02ff */
[----:B------:R-:W-:Y:S01]  /*6c20*/  ISETP.GT.AND P2, PT, R13, 0x20, P1 ;  /* 0x000000200d00780c */ /* 0x000fe20000f44270 */
[----:B------:R-:W-:Y:S02]  /*6c30*/  BSSY B1, `(.L_x_159) ;  /* 0x0000005000017945 */ /* 0x000fe40003800000 */
[----:B------:R-:W-:-:S05]  /*6c40*/  IMAD R41, R41, UR18, R4 ;  /* 0x0000001229297c24 */ /* 0x000fca000f8e0204 */
[----:B------:R0:W-:Y:S05]  /*6c50*/  @P4 STG.E desc[UR14][R174.64+0x200], R41 ;  /* 0x00020029ae004986 */ /* 0x0001ea000c10190e */
[----:B------:R-:W-:Y:S05]  /*6c60*/  @!P2 BRA `(.L_x_160) ;  /* 0x000000000004a947 */ /* 0x000fea0003800000 */
[----:B------:R0:W5:Y:S02]  /*6c70*/  LDG.E.LTC128B R15, desc[UR14][R102.64+0x220] ;  /* 0x0002200e660f7981 */ /* 0x000164000c1e1920 */
.L_x_160:
[----:B------:R-:W-:Y:S05]  /*6c80*/  BSYNC B1 ;  /* 0x0000000000017941 */ /* 0x000fea0003800000 */
.L_x_159:
[----:B--2--5:R-:W-:Y:S01]  /*6c90*/  IMAD R9, R15, UR19, RZ ;  /* 0x000000130f097c24 */ /* 0x024fe2000f8e02ff */
[----:B------:R-:W-:Y:S01]  /*6ca0*/  ISETP.GT.AND P4, PT, R13, 0x21, P1 ;  /* 0x000000210d00780c */ /* 0x000fe20000f84270 */
[----:B------:R-:W-:Y:S02]  /*6cb0*/  BSSY B1, `(.L_x_161) ;  /* 0x0000005000017945 */ /* 0x000fe40003800000 */
[----:B------:R-:W-:-:S05]  /*6cc0*/  IMAD R9, R42, UR18, R9 ;  /* 0x000000122a097c24 */ /* 0x000fca000f8e0209 */
[----:B------:R2:W-:Y:S05]  /*6cd0*/  @P2 STG.E desc[UR14][R176.64+0x220], R9 ;  /* 0x00022009b0002986 */ /* 0x0005ea000c10190e */
[----:B------:R-:W-:Y:S05]  /*6ce0*/  @!P4 BRA `(.L_x_162) ;  /* 0x000000000004c947 */ /* 0x000fea0003800000 */
[----:B------:R0:W5:Y:S02]  /*6cf0*/  LDG.E.LTC128B R15, desc[UR14][R104.64+0x220] ;  /* 0x0002200e680f7981 */ /* 0x000164000c1e1920 */
.L_x_162:
[----:B------:R-:W-:Y:S05]  /*6d00*/  BSYNC B1 ;  /* 0x0000000000017941 */ /* 0x000fea0003800000 */
.L_x_161:
[----:B-----5:R-:W-:Y:S01]  /*6d10*/  IMAD R4, R15, UR19, RZ ;  /* 0x000000130f047c24 */ /* 0x020fe2000f8e02ff */
[----:B------:R-:W-:Y:S01]  /*6d20*/  ISETP.GT.AND P2, PT, R13, 0x28, P0 ;  /* 0x000000280d00780c */ /* 0x000fe20000744270 */
[----:B------:R-:W-:Y:S02]  /*6d30*/  BSSY B1, `(.L_x_163) ;  /* 0x0000005000017945 */ /* 0x000fe40003800000 */
[----:B------:R-:W-:-:S05]  /*6d40*/  IMAD R43, R43, UR18, R4 ;  /* 0x000000122b2b7c24 */ /* 0x000fca000f8e0204 */
[----:B------:R0:W-:Y:S05]  /*6d50*/  @P4 STG.E desc[UR14][R174.64+0x220], R43 ;  /* 0x0002202bae004986 */ /* 0x0001ea000c10190e */
[----:B------:R-:W-:Y:S05]  /*6d60*/  @!P2 BRA `(.L_x_164) ;  /* 0x000000000004a947 */ /* 0x000fea0003800000 */
[----:B------:R0:W5:Y:S02]  /*6d70*/  LDG.E.LTC128B R15, desc[UR14][R106.64+0x200] ;  /* 0x0002000e6a0f7981 */ /* 0x000164000c1e1920 */
.L_x_164:
[----:B------:R-:W-:Y:S05]  /*6d80*/  BSYNC B1 ;  /* 0x0000000000017941 */ /* 0x000fea0003800000 */
.L_x_163:
[----:B--2--5:R-:W-:Y:S01]  /*6d90*/  IMAD R9, R15, UR19, RZ ;  /* 0x000000130f097c24 */ /* 0x024fe2000f8e02ff */
[----:B------:R-:W-:Y:S01]  /*6da0*/  ISETP.GT.AND P4, PT, R13, 0x29, P0 ;  /* 0x000000290d00780c */ /* 0x000fe20000784270 */
[----:B------:R-:W-:Y:S02]  /*6db0*/  BSSY B1, `(.L_x_165) ;  /* 0x0000005000017945 */ /* 0x000fe40003800000 */
[----:B------:R-:W-:-:S05]  /*6dc0*/  IMAD R9, R44, UR18, R9 ;  /* 0x000000122c097c24 */ /* 0x000fca000f8e0209 */
[----:B------:R2:W-:Y:S05]  /*6dd0*/  @P2 STG.E desc[UR14][R180.64+0x200], R9 ;  /* 0x00020009b4002986 */ /* 0x0005ea000c10190e */
[----:B------:R-:W-:Y:S05]  /*6de0*/  @!P4 BRA `(.L_x_166) ;  /* 0x000000000004c947 */ /* 0x000fea0003800000 */
[----:B------:R0:W5:Y:S02]  /*6df0*/  LDG.E.LTC128B R15, desc[UR14][R108.64+0x200] ;  /* 0x0002000e6c0f7981 */ /* 0x000164000c1e1920 */
.L_x_166:
[----:B------:R-:W-:Y:S05]  /*6e00*/  BSYNC B1 ;  /* 0x0000000000017941 */ /* 0x000fea0003800000 */
.L_x_165:
[----:B-----5:R-:W-:Y:S01]  /*6e10*/  IMAD R4, R15, UR19, RZ ;  /* 0x000000130f047c24 */ /* 0x020fe2000f8e02ff */
[----:B------:R-:W-:Y:S01]  /*6e20*/  ISETP.GT.AND P2, PT, R13, 0x28, P1 ;  /* 0x000000280d00780c */ /* 0x000fe20000f44270 */
[----:B------:R-:W-:Y:S02]  /*6e30*/  BSSY B1, `(.L_x_167) ;  /* 0x0000005000017945 */ /* 0x000fe40003800000 */
[----:B------:R-:W-:-:S05]  /*6e40*/  IMAD R45, R45, UR18, R4 ;  /* 0x000000122d2d7c24 */ /* 0x000fca000f8e0204 */
[----:B------:R0:W-:Y:S05]  /*6e50*/  @P4 STG.E desc[UR14][R178.64+0x200], R45 ;  /* 0x0002002db2004986 */ /* 0x0001ea000c10190e */
[----:B------:R-:W-:Y:S05]  /*6e60*/  @!P2 BRA `(.L_x_168) ;  /* 0x000000000004a947 */ /* 0x000fea0003800000 */
[----:B------:R0:W5:Y:S02]  /*6e70*/  LDG.E.LTC128B R15, desc[UR14][R106.64+0x220] ;  /* 0x0002200e6a0f7981 */ /* 0x000164000c1e1920 */
.L_x_168:
[----:B------:R-:W-:Y:S05]  /*6e80*/  BSYNC B1 ;  /* 0x0000000000017941 */ /* 0x000fea0003800000 */
.L_x_167:
[----:B--2--5:R-:W-:Y:S01]  /*6e90*/  IMAD R9, R15, UR19, RZ ;  /* 0x000000130f097c24 */ /* 0x024fe2000f8e02ff */
[----:B------:R-:W-:Y:S01]  /*6ea0*/  ISETP.GT.AND P4, PT, R13, 0x29, P1 ;  /* 0x000000290d00780c */ /* 0x000fe20000f84270 */
[----:B------:R-:W-:Y:S02]  /*6eb0*/  BSSY B1, `(.L_x_169) ;  /* 0x0000005000017945 */ /* 0x000fe40003800000 */
[----:B------:R-:W-:-:S05]  /*6ec0*/  IMAD R9, R46, UR18, R9 ;  /* 0x000000122e097c24 */ /* 0x000fca000f8e0209 */
[----:B------:R2:W-:Y:S05]  /*6ed0*/  @P2 STG.E desc[UR14][R180.64+0x220], R9 ;  /* 0x00022009b4002986 */ /* 0x0005ea000c10190e */
[----:B------:R-:W-:Y:S05]  /*6ee0*/  @!P4 BRA `(.L_x_170) ;  /* 0x000000000004c947 */ /* 0x000fea0003800000 */
[----:B------:R0:W5:Y:S02]  /*6ef0*/  LDG.E.LTC128B R15, desc[UR14][R108.64+0x220] ;  /* 0x0002200e6c0f7981 */ /* 0x000164000c1e1920 */
.L_x_170:
[----:B------:R-:W-:Y:S05]  /*6f00*/  BSYNC B1 ;  /* 0x0000000000017941 */ /* 0x000fea0003800000 */
.L_x_169:
[----:B-----5:R-:W-:Y:S01]  /*6f10*/  IMAD R4, R15, UR19, RZ ;  /* 0x000000130f047c24 */ /* 0x020fe2000f8e02ff */
[----:B------:R-:W-:Y:S01]  /*6f20*/  ISETP.GT.AND P2, PT, R13, 0x30, P0 ;  /* 0x000000300d00780c */ /* 0x000fe20000744270 */
[----:B------:R-:W-:Y:S02]  /*6f30*/  BSSY B1, `(.L_x_171) ;  /* 0x0000005000017945 */ /* 0x000fe40003800000 */
[----:B------:R-:W-:-:S05]  /*6f40*/  IMAD R47, R47, UR18, R4 ;  /* 0x000000122f2f7c24 */ /* 0x000fca000f8e0204 */
[----:B------:R0:W-:Y:S05]  /*6f50*/  @P4 STG.E desc[UR14][R178.64+0x220], R47 ;  /* 0x0002202fb2004986 */ /* 0x0001ea000c10190e */
[----:B------:R-:W-:Y:S05]  /*6f60*/  @!P2 BRA `(.L_x_172) ;  /* 0x000000000004a947 */ /* 0x000fea0003800000 */
[----:B------:R0:W5:Y:S02]  /*6f70*/  LDG.E.LTC128B R15, desc[UR14][R110.64+0x200] ;  /* 0x0002000e6e0f7981 */ /* 0x000164000c1e1920 */
.L_x_172:
[----:B------:R-:W-:Y:S05]  /*6f80*/  BSYNC B1 ;  /* 0x0000000000017941 */ /* 0x000fea0003800000 */
.L_x_171:
[----:B--2--5:R-:W-:Y:S01]  /*6f90*/  IMAD R9, R15, UR19, RZ ;  /* 0x000000130f097c24 */ /* 0x024fe2000f8e02ff */
[----:B------:R-:W-:Y:S01]  /*6fa0*/  ISETP.GT.AND P4, PT, R13, 0x31, P0 ;  /* 0x000000310d00780c */ /* 0x000fe20000784270 */
[----:B------:R-:W-:Y:S02]  /*6fb0*/  BSSY B1, `(.L_x_173) ;  /* 0x0000005000017945 */ /* 0x000fe40003800000 */
[----:B------:R-:W-:-:S05]  /*6fc0*/  IMAD R9, R48, UR18, R9 ;  /* 0x0000001230097c24 */ /* 0x000fca000f8e0209 */
[----:B------:R2:W-:Y:S05]  /*6fd0*/  @P2 STG.E desc[UR14][R184.64+0x200], R9 ;  /* 0x00020009b8002986 */ /* 0x0005ea000c10190e */
[----:B------:R-:W-:Y:S05]  /*6fe0*/  @!P4 BRA `(.L_x_174) ;  /* 0x000000000004c947 */ /* 0x000fea0003800000 */
[----:B------:R0:W5:Y:S02]  /*6ff0*/  LDG.E.LTC128B R15, desc[UR14][R112.64+0x200] ;  /* 0x0002000e700f7981 */ /* 0x000164000c1e1920 */
.L_x_174:
[----:B------:R-:W-:Y:S05]  /*7000*/  BSYNC B1 ;  /* 0x0000000000017941 */ /* 0x000fea0003800000 */
.L_x_173:
[----:B-----5:R-:W-:Y:S01]  /*7010*/  IMAD R4, R15, UR19, RZ ;  /* 0x000000130f047c24 */ /* 0x020fe2000f8e02ff */
[----:B------:R-:W-:Y:S01]  /*7020*/  ISETP.GT.AND P2, PT, R13, 0x30, P1 ;  /* 0x000000300d00780c */ /* 0x000fe20000f44270 */
[----:B------:R-:W-:Y:S02]  /*7030*/  BSSY B1, `(.L_x_175) ;  /* 0x0000005000017945 */ /* 0x000fe40003800000 */
[----:B------:R-:W-:-:S05]  /*7040*/  IMAD R49, R49, UR18, R4 ;  /* 0x0000001231317c24 */ /* 0x000fca000f8e0204 */
[----:B------:R0:W-:Y:S05]  /*7050*/  @P4 STG.E desc[UR14][R182.64+0x200], R49 ;  /* 0x00020031b6004986 */ /* 0x0001ea000c10190e */
[----:B------:R-:W-:Y:S05]  /*7060*/  @!P2 BRA `(.L_x_176) ;  /* 0x000000000004a947 */ /* 0x000fea0003800000 */
[----:B------:R0:W5:Y:S02]  /*7070*/  LDG.E.LTC128B R15, desc[UR14][R110.64+0x220] ;  /* 0x0002200e6e0f7981 */ /* 0x000164000c1e1920 */
.L_x_176:
[----:B------:R-:W-:Y:S05]  /*7080*/  BSYNC B1 ;  /* 0x0000000000017941 */ /* 0x000fea0003800000 */
.L_x_175:
[----:B--2--5:R-:W-:Y:S01]  /*7090*/  IMAD R9, R15, UR19, RZ ;  /* 0x000000130f097c24 */ /* 0x024fe2000f8e02ff */
[----:B------:R-:W-:Y:S01]  /*70a0*/  ISETP.GT.AND P4, PT, R13, 0x31, P1 ;  /* 0x000000310d00780c */ /* 0x000fe20000f84270 */
[----:B------:R-:W-:Y:S02]  /*70b0*/  BSSY B1, `(.L_x_177) ;  /* 0x0000005000017945 */ /* 0x000fe40003800000 */
[----:B------:R-:W-:-:S05]  /*70c0*/  IMAD R9, R50, UR18, R9 ;  /* 0x0000001232097c24 */ /* 0x000fca000f8e0209 */
[----:B------:R2:W-:Y:S05]  /*70d0*/  @P2 STG.E desc[UR14][R184.64+0x220], R9 ;  /* 0x00022009b8002986 */ /* 0x0005ea000c10190e */
[----:B------:R-:W-:Y:S05]  /*70e0*/  @!P4 BRA `(.L_x_178) ;  /* 0x000000000004c947 */ /* 0x000fea0003800000 */
[----:B------:R0:W5:Y:S02]  /*70f0*/  LDG.E.LTC128B R15, desc[UR14][R112.64+0x220] ;  /* 0x0002200e700f7981 */ /* 0x000164000c1e1920 */
.L_x_178:
[----:B------:R-:W-:Y:S05]  /*7100*/  BSYNC B1 ;  /* 0x0000000000017941 */ /* 0x000fea0003800000 */
.L_x_177:
[----:B-----5:R-:W-:Y:S01]  /*7110*/  IMAD R4, R15, UR19, RZ ;  /* 0x000000130f047c24 */ /* 0x020fe2000f8e02ff */
[----:B------:R-:W-:Y:S01]  /*7120*/  ISETP.GT.AND P2, PT, R13, 0x38, P0 ;  /* 0x000000380d00780c */ /* 0x000fe20000744270 */
[----:B------:R-:W-:Y:S02]  /*7130*/  BSSY B1, `(.L_x_179) ;  /* 0x0000005000017945 */ /* 0x000fe40003800000 */
[----:B------:R-:W-:-:S05]  /*7140*/  IMAD R51, R51, UR18, R4 ;  /* 0x0000001233337c24 */ /* 0x000fca000f8e0204 */
[----:B------:R0:W-:Y:S05]  /*7150*/  @P4 STG.E desc[UR14][R182.64+0x220], R51 ;  /* 0x00022033b6004986 */ /* 0x0001ea000c10190e */
[----:B------:R-:W-:Y:S05]  /*7160*/  @!P2 BRA `(.L_x_180) ;  /* 0x000000000004a947 */ /* 0x000fea0003800000 */
[----:B------:R0:W5:Y:S02]  /*7170*/  LDG.E.LTC128B R15, desc[UR14][R114.64+0x200] ;  /* 0x0002000e720f7981 */ /* 0x000164000c1e1920 */
.L_x_180:
[----:B------:R-:W-:Y:S05]  /*7180*/  BSYNC B1 ;  /* 0x0000000000017941 */ /* 0x000fea0003800000 */
.L_x_179:
[----:B--2--5:R-:W-:Y:S01]  /*7190*/  IMAD R9, R15, UR19, RZ ;  /* 0x000000130f097c24 */ /* 0x024fe2000f8e02ff */
[----:B------:R-:W-:Y:S01]  /*71a0*/  ISETP.GT.AND P4, PT, R13, 0x39, P0 ;  /* 0x000000390d00780c */ /* 0x000fe20000784270 */
[----:B------:R-:W-:Y:S02]  /*71b0*/  BSSY B1, `(.L_x_181) ;  /* 0x0000005000017945 */ /* 0x000fe40003800000 */
[----:B------:R-:W-:-:S05]  /*71c0*/  IMAD R9, R52, UR18, R9 ;  /* 0x0000001234097c24 */ /* 0x000fca000f8e0209 */
[----:B------:R2:W-:Y:S05]  /*71d0*/  @P2 STG.E desc[UR14][R188.64+0x200], R9 ;  /* 0x00020009bc002986 */ /* 0x0005ea000c10190e */
[----:B------:R-:W-:Y:S05]  /*71e0*/  @!P4 BRA `(.L_x_182) ;  /* 0x000000000004c947 */ /* 0x000fea0003800000 */
[----:B------:R0:W5:Y:S02]  /*71f0*/  LDG.E.LTC128B R15, desc[UR14][R116.64+0x200] ;  /* 0x0002000e740f7981 */ /* 0x000164000c1e1920 */
.L_x_182:
[----:B------:R-:W-:Y:S05]  /*7200*/  BSYNC B1 ;  /* 0x0000000000017941 */ /* 0x000fea0003800000 */
.L_x_181:
[----:B-----5:R-:W-:Y:S01]  /*7210*/  IMAD R4, R15, UR19, RZ ;  /* 0x000000130f047c24 */ /* 0x020fe2000f8e02ff */
[----:B------:R-:W-:Y:S01]  /*7220*/  ISETP.GT.AND P2, PT, R13, 0x38, P1 ;  /* 0x000000380d00780c */ /* 0x000fe20000f44270 */
[----:B------:R-:W-:Y:S02]  /*7230*/  BSSY B1, `(.L_x_183) ;  /* 0x0000005000017945 */ /* 0x000fe40003800000 */
[----:B------:R-:W-:-:S05]  /*7240*/  IMAD R53, R53, UR18, R4 ;  /* 0x0000001235357c24 */ /* 0x000fca000f8e0204 */
[----:B------:R0:W-:Y:S05]  /*7250*/  @P4 STG.E desc[UR14][R186.64+0x200], R53 ;  /* 0x00020035ba004986 */ /* 0x0001ea000c10190e */
[----:B------:R-:W-:Y:S05]  /*7260*/  @!P2 BRA `(.L_x_184) ;  /* 0x000000000004a947 */ /* 0x000fea0003800000 */
[----:B------:R0:W5:Y:S02]  /*7270*/  LDG.E.LTC128B R15, desc[UR14][R114.64+0x220] ;  /* 0x0002200e720f7981 */ /* 0x000164000c1e1920 */
.L_x_184:
[----:B------:R-:W-:Y:S05]  /*7280*/  BSYNC B1 ;  /* 0x0000000000017941 */ /* 0x000fea0003800000 */
.L_x_183:
[----:B--2--5:R-:W-:Y:S01]  /*7290*/  IMAD R9, R15, UR19, RZ ;  /* 0x000000130f097c24 */ /* 0x024fe2000f8e02ff */
[----:B------:R-:W-:Y:S01]  /*72a0*/  ISETP.GT.AND P4, PT, R13, 0x39, P1 ;  /* 0x000000390d00780c */ /* 0x000fe20000f84270 */
[----:B------:R-:W-:Y:S02]  /*72b0*/  BSSY B1, `(.L_x_185) ;  /* 0x0000005000017945 */ /* 0x000fe40003800000 */
[----:B------:R-:W-:-:S05]  /*72c0*/  IMAD R9, R54, UR18, R9 ;  /* 0x0000001236097c24 */ /* 0x000fca000f8e0209 */
[----:B------:R2:W-:Y:S05]  /*72d0*/  @P2 STG.E desc[UR14][R188.64+0x220], R9 ;  /* 0x00022009bc002986 */ /* 0x0005ea000c10190e */
[----:B------:R-:W-:Y:S05]  /*72e0*/  @!P4 BRA `(.L_x_186) ;  /* 0x000000000004c947 */ /* 0x000fea0003800000 */
[----:B------:R0:W5:Y:S02]  /*72f0*/  LDG.E.LTC128B R15, desc[UR14][R116.64+0x220] ;  /* 0x0002200e740f7981 */ /* 0x000164000c1e1920 */
.L_x_186:
[----:B------:R-:W-:Y:S05]  /*7300*/  BSYNC B1 ;  /* 0x0000000000017941 */ /* 0x000fea0003800000 */
.L_x_185:
[----:B-----5:R-:W-:Y:S01]  /*7310*/  IMAD R4, R15, UR19, RZ ;  /* 0x000000130f047c24 */ /* 0x020fe2000f8e02ff */
[----:B------:R-:W-:Y:S01]  /*7320*/  ISETP.GT.AND P2, PT, R13, 0x40, P0 ;  /* 0x000000400d00780c */ /* 0x000fe20000744270 */
[----:B------:R-:W-:Y:S02]  /*7330*/  BSSY B1, `(.L_x_187) ;  /* 0x0000005000017945 */ /* 0x000fe40003800000 */
[----:B------:R-:W-:-:S05]  /*7340*/  IMAD R55, R55, UR18, R4 ;  /* 0x0000001237377c24 */ /* 0x000fca000f8e0204 */
[----:B------:R0:W-:Y:S05]  /*7350*/  @P4 STG.E desc[UR14][R186.64+0x220], R55 ;  /* 0x00022037ba004986 */ /* 0x0001ea000c10190e */
[----:B------:R-:W-:Y:S05]  /*7360*/  @!P2 BRA `(.L_x_188) ;  /* 0x000000000004a947 */ /* 0x000fea0003800000 */
[----:B------:R0:W5:Y:S02]  /*7370*/  LDG.E.LTC128B R15, desc[UR14][R118.64+0x200] ;  /* 0x0002000e760f7981 */ /* 0x000164000c1e1920 */
.L_x_188:
[----:B------:R-:W-:Y:S05]  /*7380*/  BSYNC B1 ;  /* 0x0000000000017941 */ /* 0x000fea0003800000 */
.L_x_187:
[----:B--2--5:R-:W-:Y:S01]  /*7390*/  IMAD R9, R15, UR19, RZ ;  /* 0x000000130f097c24 */ /* 0x024fe2000f8e02ff */
[----:B------:R-:W-:Y:S01]  /*73a0*/  ISETP.GT.AND P4, PT, R13, 0x41, P0 ;  /* 0x000000410d00780c */ /* 0x000fe20000784270 */
[----:B------:R-:W-:Y:S02]  /*73b0*/  BSSY B1, `(.L_x_189) ;  /* 0x0000005000017945 */ /* 0x000fe40003800000 */
[----:B------:R-:W-:-:S05]  /*73c0*/  IMAD R9, R56, UR18, R9 ;  /* 0x0000001238097c24 */ /* 0x000fca000f8e0209 */
[----:B------:R2:W-:Y:S05]  /*73d0*/  @P2 STG.E desc[UR14][R192.64+0x200], R9 ;  /* 0x00020009c0002986 */ /* 0x0005ea000c10190e */
[----:B------:R-:W-:Y:S05]  /*73e0*/  @!P4 BRA `(.L_x_190) ;  /* 0x000000000004c947 */ /* 0x000fea0003800000 */
[----:B------:R0:W5:Y:S02]  /*73f0*/  LDG.E.LTC128B R15, desc[UR14][R120.64+0x200] ;  /* 0x0002000e780f7981 */ /* 0x000164000c1e1920 */
.L_x_190:
[----:B------:R-:W-:Y:S05]  /*7400*/  BSYNC B1 ;  /* 0x0000000000017941 */ /* 0x000fea0003800000 */
.L_x_189:
[----:B-----5:R-:W-:Y:S01]  /*7410*/  IMAD R4, R15, UR19, RZ ;  /* 0x000000130f047c24 */ /* 0x020fe2000f8e02ff */
[----:B------:R-:W-:Y:S01]  /*7420*/  ISETP.GT.AND P2, PT, R13, 0x40, P1 ;  /* 0x000000400d00780c */ /* 0x000fe20000f44270 */
[----:B------:R-:W-:Y:S02]  /*7430*/  BSSY B1, `(.L_x_191) ;  /* 0x0000005000017945 */ /* 0x000fe40003800000 */
[----:B------:R-:W-:-:S05]  /*7440*/  IMAD R57, R57, UR18, R4 ;  /* 0x0000001239397c24 */ /* 0x000fca000f8e0204 */
[----:B------:R0:W-:Y:S05]  /*7450*/  @P4 STG.E desc[UR14][R190.64+0x200], R57 ;  /* 0x00020039be004986 */ /* 0x0001ea000c10190e */
[----:B------:R-:W-:Y:S05]  /*7460*/  @!P2 BRA `(.L_x_192) ;  /* 0x000000000004a947 */ /* 0x000fea0003800000 */
[----:B------:R0:W5:Y:S02]  /*7470*/  LDG.E.LTC128B R15, desc[UR14][R118.64+0x220] ;  /* 0x0002200e760f7981 */ /* 0x000164000c1e1920 */
.L_x_192:
[----:B------:R-:W-:Y:S05]  /*7480*/  BSYNC B1 ;  /* 0x0000000000017941 */ /* 0x000fea0003800000 */
.L_x_191:
[----:B--2--5:R-:W-:Y:S01]  /*7490*/  IMAD R9, R15, UR19, RZ ;  /* 0x000000130f097c24 */ /* 0x024fe2000f8e02ff */
[----:B------:R-:W-:Y:S01]  /*74a0*/  ISETP.GT.AND P4, PT, R13, 0x41, P1 ;  /* 0x000000410d00780c */ /* 0x000fe20000f84270 */
[----:B------:R-:W-:Y:S02]  /*74b0*/  BSSY B1, `(.L_x_193) ;  /* 0x0000005000017945 */ /* 0x000fe40003800000 */
[----:B------:R-:W-:-:S05]  /*74c0*/  IMAD R9, R58, UR18, R9 ;  /* 0x000000123a097c24 */ /* 0x000fca000f8e0209 */
[----:B------:R2:W-:Y:S05]  /*74d0*/  @P2 STG.E desc[UR14][R192.64+0x220], R9 ;  /* 0x00022009c0002986 */ /* 0x0005ea000c10190e */
[----:B------:R-:W-:Y:S05]  /*74e0*/  @!P4 BRA `(.L_x_194) ;  /* 0x000000000004c947 */ /* 0x000fea0003800000 */
[----:B------:R0:W5:Y:S02]  /*74f0*/  LDG.E.LTC128B R15, desc[UR14][R120.64+0x220] ;  /* 0x0002200e780f7981 */ /* 0x000164000c1e1920 */
.L_x_194:
[----:B------:R-:W-:Y:S05]  /*7500*/  BSYNC B1 ;  /* 0x0000000000017941 */ /* 0x000fea0003800000 */
.L_x_193:
[----:B-----5:R-:W-:Y:S01]  /*7510*/  IMAD R4, R15, UR19, RZ ;  /* 0x000000130f047c24 */ /* 0x020fe2000f8e02ff */
[----:B------:R-:W-:Y:S01]  /*7520*/  ISETP.GT.AND P2, PT, R13, 0x48, P0 ;  /* 0x000000480d00780c */ /* 0x000fe20000744270 */
[----:B------:R-:W-:Y:S02]  /*7530*/  BSSY B1, `(.L_x_195) ;  /* 0x0000005000017945 */ /* 0x000fe40003800000 */
[----:B------:R-:W-:-:S05]  /*7540*/  IMAD R59, R59, UR18, R4 ;  /* 0x000000123b3b7c24 */ /* 0x000fca000f8e0204 */
[----:B------:R0:W-:Y:S05]  /*7550*/  @P4 STG.E desc[UR14][R190.64+0x220], R59 ;  /* 0x0002203bbe004986 */ /* 0x0001ea000c10190e */
[----:B------:R-:W-:Y:S05]  /*7560*/  @!P2 BRA `(.L_x_196) ;  /* 0x000000000004a947 */ /* 0x000fea0003800000 */
[----:B------:R0:W5:Y:S02]  /*7570*/  LDG.E.LTC128B R15, desc[UR14][R122.64+0x200] ;  /* 0x0002000e7a0f7981 */ /* 0x000164000c1e1920 */
.L_x_196:
[----:B------:R-:W-:Y:S05]  /*7580*/  BSYNC B1 ;  /* 0x0000000000017941 */ /* 0x000fea0003800000 */
.L_x_195:
[----:B--2--5:R-:W-:Y:S01]  /*7590*/  IMAD R9, R15, UR19, RZ ;  /* 0x000000130f097c24 */ /* 0x024fe2000f8e02ff */
[----:B------:R-:W-:Y:S01]  /*75a0*/  ISETP.GT.AND P4, PT, R13, 0x49, P0 ;  /* 0x000000490d00780c */ /* 0x000fe20000784270 */
[----:B------:R-:W-:Y:S02]  /*75b0*/  BSSY B1, `(.L_x_197) ;  /* 0x0000005000017945 */ /* 0x000fe40003800000 */
[----:B------:R-:W-:-:S05]  /*75c0*/  IMAD R9, R60, UR18, R9 ;  /* 0x000000123c097c24 */ /* 0x000fca000f8e0209 */
[----:B------:R2:W-:Y:S05]  /*75d0*/  @P2 STG.E desc[UR14][R196.64+0x200], R9 ;  /* 0x00020009c4002986 */ /* 0x0005ea000c10190e */
[----:B------:R-:W-:Y:S05]  /*75e0*/  @!P4 BRA `(.L_x_198) ;  /* 0x000000000004c947 */ /* 0x000fea0003800000 */
[----:B------:R0:W5:Y:S02]  /*75f0*/  LDG.E.LTC128B R15, desc[UR14][R124.64+0x200] ;  /* 0x0002000e7c0f7981 */ /* 0x000164000c1e1920 */
.L_x_198:
[----:B------:R-:W-:Y:S05]  /*7600*/  BSYNC B1 ;  /* 0x0000000000017941 */ /* 0x000fea0003800000 */
.L_x_197:
[----:B-----5:R-:W-:Y:S01]  /*7610*/  IMAD R4, R15, UR19, RZ ;  /* 0x000000130f047c24 */ /* 0x020fe2000f8e02ff */
[----:B------:R-:W-:Y:S01]  /*7620*/  ISETP.GT.AND P2, PT, R13, 0x48, P1 ;  /* 0x000000480d00780c */ /* 0x000fe20000f44270 */
[----:B------:R-:W-:Y:S02]  /*7630*/  BSSY B1, `(.L_x_199) ;  /* 0x0000005000017945 */ /* 0x000fe40003800000 */
[----:B------:R-:W-:-:S05]  /*7640*/  IMAD R61, R61, UR18, R4 ;  /* 0x000000123d3d7c24 */ /* 0x000fca000f8e0204 */
[----:B------:R0:W-:Y:S05]  /*7650*/  @P4 STG.E desc[UR14][R194.64+0x200], R61 ;  /* 0x0002003dc2004986 */ /* 0x0001ea000c10190e */
[----:B------:R-:W-:Y:S05]  /*7660*/  @!P2 BRA `(.L_x_200) ;  /* 0x000000000004a947 */ /* 0x000fea0003800000 */
[----:B------:R0:W5:Y:S02]  /*7670*/  LDG.E.LTC128B R15, desc[UR14][R122.64+0x220] ;  /* 0x0002200e7a0f7981 */ /* 0x000164000c1e1920 */
.L_x_200:
[----:B------:R-:W-:Y:S05]  /*7680*/  BSYNC B1 ;  /* 0x0000000000017941 */ /* 0x000fea0003800000 */
.L_x_199:
[----:B--2--5:R-:W-:Y:S01]  /*7690*/  IMAD R9, R15, UR19, RZ ;  /* 0x000000130f097c24 */ /* 0x024fe2000f8e02ff */
[----:B------:R-:W-:Y:S01]  /*76a0*/  ISETP.GT.AND P4, PT, R13, 0x49, P1 ;  /* 0x000000490d00780c */ /* 0x000fe20000f84270 */
[----:B------:R-:W-:Y:S02]  /*76b0*/  BSSY B1, `(.L_x_201) ;  /* 0x0000005000017945 */ /* 0x000fe40003800000 */
[----:B------:R-:W-:-:S05]  /*76c0*/  IMAD R9, R62, UR18, R9 ;  /* 0x000000123e097c24 */ /* 0x000fca000f8e0209 */
[----:B------:R2:W-:Y:S05]  /*76d0*/  @P2 STG.E desc[UR14][R196.64+0x220], R9 ;  /* 0x00022009c4002986 */ /* 0x0005ea000c10190e */
[----:B------:R-:W-:Y:S05]  /*76e0*/  @!P4 BRA `(.L_x_202) ;  /* 0x000000000004c947 */ /* 0x000fea0003800000 */
[----:B------:R0:W5:Y:S02]  /*76f0*/  LDG.E.LTC128B R15, desc[UR14][R124.64+0x220] ;  /* 0x0002200e7c0f7981 */ /* 0x000164000c1e1920 */
.L_x_202:
[----:B------:R-:W-:Y:S05]  /*7700*/  BSYNC B1 ;  /* 0x0000000000017941 */ /* 0x000fea0003800000 */
.L_x_201:
[----:B-----5:R-:W-:Y:S01]  /*7710*/  IMAD R4, R15, UR19, RZ ;  /* 0x000000130f047c24 */ /* 0x020fe2000f8e02ff */
[----:B------:R-:W-:Y:S01]  /*7720*/  ISETP.GT.AND P2, PT, R13, 0x50, P0 ;  /* 0x000000500d00780c */ /* 0x000fe20000744270 */
[----:B------:R-:W-:Y:S02]  /*7730*/  BSSY B1, `(.L_x_203) ;  /* 0x0000005000017945 */ /* 0x000fe40003800000 */
[----:B------:R-:W-:-:S05]  /*7740*/  IMAD R63, R63, UR18, R4 ;  /* 0x000000123f3f7c24 */ /* 0x000fca000f8e0204 */
[----:B------:R0:W-:Y:S05]  /*7750*/  @P4 STG.E desc[UR14][R194.64+0x220], R63 ;  /* 0x0002203fc2004986 */ /* 0x0001ea000c10190e */
[----:B------:R-:W-:Y:S05]  /*7760*/  @!P2 BRA `(.L_x_204) ;  /* 0x000000000004a947 */ /* 0x000fea0003800000 */
[----:B------:R0:W5:Y:S02]  /*7770*/  LDG.E.LTC128B R15, desc[UR14][R126.64+0x200] ;  /* 0x0002000e7e0f7981 */ /* 0x000164000c1e1920 */
.L_x_204:
[----:B------:R-:W-:Y:S05]  /*7780*/  BSYNC B1 ;  /* 0x0000000000017941 */ /* 0x000fea0003800000 */
.L_x_203:
[----:B--2--5:R-:W-:Y:S01]  /*7790*/  IMAD R9, R15, UR19, RZ ;  /* 0x000000130f097c24 */ /* 0x024fe2000f8e02ff */
[----:B------:R-:W-:Y:S01]  /*77a0*/  ISETP.GT.AND P4, PT, R13, 0x51, P0 ;  /* 0x000000510d00780c */ /* 0x000fe20000784270 */
[----:B------:R-:W-:Y:S02]  /*77b0*/  BSSY B1, `(.L_x_205) ;  /* 0x0000005000017945 */ /* 0x000fe40003800000 */
[----:B------:R-:W-:-:S05]  /*77c0*/  IMAD R9, R64, UR18, R9 ;  /* 0x0000001240097c24 */ /* 0x000fca000f8e0209 */
[----:B------:R2:W-:Y:S05]  /*77d0*/  @P2 STG.E desc[UR14][R200.64+0x200], R9 ;  /* 0x00020009c8002986 */ /* 0x0005ea000c10190e */
[----:B------:R-:W-:Y:S05]  /*77e0*/  @!P4 BRA `(.L_x_206) ;  /* 0x000000000004c947 */ /* 0x000fea0003800000 */
[----:B------:R0:W5:Y:S02]  /*77f0*/  LDG.E.LTC128B R15, desc[UR14][R128.64+0x200] ;  /* 0x0002000e800f7981 */ /* 0x000164000c1e1920 */
.L_x_206:
[----:B------:R-:W-:Y:S05]  /*7800*/  BSYNC B1 ;  /* 0x0000000000017941 */ /* 0x000fea0003800000 */
.L_x_205:
[----:B-----5:R-:W-:Y:S01]  /*7810*/  IMAD R4, R15, UR19, RZ ;  /* 0x000000130f047c24 */ /* 0x020fe2000f8e02ff */
[----:B------:R-:W-:Y:S01]  /*7820*/  ISETP.GT.AND P2, PT, R13, 0x50, P1 ;  /* 0x000000500d00780c */ /* 0x000fe20000f44270 */
[----:B------:R-:W-:Y:S02]  /*7830*/  BSSY B1, `(.L_x_207) ;  /* 0x0000005000017945 */ /* 0x000fe40003800000 */
[----:B------:R-:W-:-:S05]  /*7840*/  IMAD R65, R65, UR18, R4 ;  /* 0x0000001241417c24 */ /* 0x000fca000f8e0204 */
[----:B------:R0:W-:Y:S05]  /*7850*/  @P4 STG.E desc[UR14][R198.64+0x200], R65 ;  /* 0x00020041c6004986 */ /* 0x0001ea000c10190e */
[----:B------:R-:W-:Y:S05]  /*7860*/  @!P2 BRA `(.L_x_208) ;  /* 0x000000000004a947 */ /* 0x000fea0003800000 */
[----:B------:R0:W5:Y:S02]  /*7870*/  LDG.E.LTC128B R15, desc[UR14][R126.64+0x220] ;  /* 0x0002200e7e0f7981 */ /* 0x000164000c1e1920 */
.L_x_208:
[----:B------:R-:W-:Y:S05]  /*7880*/  BSYNC B1 ;  /* 0x0000000000017941 */ /* 0x000fea0003800000 */
.L_x_207:
[----:B--2--5:R-:W-:Y:S01]  /*7890*/  IMAD R9, R15, UR19, RZ ;  /* 0x000000130f097c24 */ /* 0x024fe2000f8e02ff */
[----:B------:R-:W-:Y:S01]  /*78a0*/  ISETP.GT.AND P4, PT, R13, 0x51, P1 ;  /* 0x000000510d00780c */ /* 0x000fe20000f84270 */
[----:B------:R-:W-:Y:S02]  /*78b0*/  BSSY B1, `(.L_x_209) ;  /* 0x0000005000017945 */ /* 0x000fe40003800000 */
[----:B------:R-:W-:-:S05]  /*78c0*/  IMAD R9, R66, UR18, R9 ;  /* 0x0000001242097c24 */ /* 0x000fca000f8e0209 */
[----:B------:R2:W-:Y:S05]  /*78d0*/  @P2 STG.E desc[UR14][R200.64+0x220], R9 ;  /* 0x00022009c8002986 */ /* 0x0005ea000c10190e */
[----:B------:R-:W-:Y:S05]  /*78e0*/  @!P4 BRA `(.L_x_210) ;  /* 0x000000000004c947 */ /* 0x000fea0003800000 */
[----:B------:R0:W5:Y:S02]  /*78f0*/  LDG.E.LTC128B R15, desc[UR14][R128.64+0x220] ;  /* 0x0002200e800f7981 */ /* 0x000164000c1e1920 */
.L_x_210:
[----:B------:R-:W-:Y:S05]  /*7900*/  BSYNC B1 ;  /* 0x0000000000017941 */ /* 0x000fea0003800000 */
.L_x_209:
[----:B-----5:R-:W-:Y:S01]  /*7910*/  IMAD R4, R15, UR19, RZ ;  /* 0x000000130f047c24 */ /* 0x020fe2000f8e02ff */
[----:B------:R-:W-:Y:S01]  /*7920*/  ISETP.GT.AND P2, PT, R13, 0x58, P0 ;  /* 0x000000580d00780c */ /* 0x000fe20000744270 */
[----:B------:R-:W-:Y:S02]  /*7930*/  BSSY B1, `(.L_x_211) ;  /* 0x0000005000017945 */ /* 0x000fe40003800000 */
[----:B------:R-:W-:-:S05]  /*7940*/  IMAD R67, R67, UR18, R4 ;  /* 0x0000001243437c24 */ /* 0x000fca000f8e0204 */
[----:B------:R0:W-:Y:S05]  /*7950*/  @P4 STG.E desc[UR14][R198.64+0x220], R67 ;  /* 0x00022043c6004986 */ /* 0x0001ea000c10190e */
[----:B------:R-:W-:Y:S05]  /*7960*/  @!P2 BRA `(.L_x_212) ;  /* 0x000000000004a947 */ /* 0x000fea0003800000 */
[----:B------:R0:W5:Y:S02]  /*7970*/  LDG.E.LTC128B R15, desc[UR14][R202.64+0x200] ;  /* 0x0002000eca0f7981 */ /* 0x000164000c1e1920 */
.L_x_212:
[----:B------:R-:W-:Y:S05]  /*7980*/  BSYNC B1 ;  /* 0x0000000000017941 */ /* 0x000fea0003800000 */
.L_x_211:
[----:B--2--5:R-:W-:Y:S01]  /*7990*/  IMAD R9, R15, UR19, RZ ;  /* 0x000000130f097c24 */ /* 0x024fe2000f8e02ff */
[----:B------:R-:W-:Y:S01]  /*79a0*/  ISETP.GT.AND P4, PT, R13, 0x59, P0 ;  /* 0x000000590d00780c */ /* 0x000fe20000784270 */
[----:B------:R-:W-:Y:S02]  /*79b0*/  BSSY B1, `(.L_x_213) ;  /* 0x0000005000017945 */ /* 0x000fe40003800000 */
[----:B------:R-:W-:-:S05]  /*79c0*/  IMAD R9, R68, UR18, R9 ;  /* 0x0000001244097c24 */ /* 0x000fca000f8e0209 */
[----:B------:R2:W-:Y:S05]  /*79d0*/  @P2 STG.E desc[UR14][R204.64+0x200], R9 ;  /* 0x00020009cc002986 */ /* 0x0005ea000c10190e */
[----:B------:R-:W-:Y:S05]  /*79e0*/  @!P4 BRA `(.L_x_214) ;  /* 0x000000000004c947 */ /* 0x000fea0003800000 */
[----:B------:R0:W5:Y:S02]  /*79f0*/  LDG.E.LTC128B R15, desc[UR14][R132.64+0x200] ;  /* 0x0002000e840f7981 */ /* 0x000164000c1e1920 */
.L_x_214:
[----:B------:R-:W-:Y:S05]  /*7a00*/  BSYNC B1 ;  /* 0x0000000000017941 */ /* 0x000fea0003800000 */
.L_x_213:
[----:B-----5:R-:W-:Y:S01]  /*7a10*/  IMAD R4, R15, UR19, RZ ;  /* 0x000000130f047c24 */ /* 0x020fe2000f8e02ff */
[----:B------:R-:W-:Y:S01]  /*7a20*/  ISETP.GT.AND P2, PT, R13, 0x58, P1 ;  /* 0x000000580d00780c */ /* 0x000fe20000f44270 */
[----:B------:R-:W-:Y:S02]  /*7a30*/  BSSY B1, `(.L_x_215) ;  /* 0x0000005000017945 */ /* 0x000fe40003800000 */
[----:B------:R-:W-:-:S05]  /*7a40*/  IMAD R69, R69, UR18, R4 ;  /* 0x0000001245457c24 */ /* 0x000fca000f8e0204 */
[----:B------:R0:W-:Y:S05]  /*7a50*/  @P4 STG.E desc[UR14][R130.64+0x200], R69 ;  /* 0x0002004582004986 */ /* 0x0001ea000c10190e */
[----:B------:R-:W-:Y:S05]  /*7a60*/  @!P2 BRA `(.L_x_216) ;  /* 0x000000000004a947 */ /* 0x000fea0003800000 */
[----:B------:R0:W5:Y:S02]  /*7a70*/  LDG.E.LTC128B R15, desc[UR14][R202.64+0x220] ;  /* 0x0002200eca0f7981 */ /* 0x000164000c1e1920 */
.L_x_216:
[----:B------:R-:W-:Y:S05]  /*7a80*/  BSYNC B1 ;  /* 0x0000000000017941 */ /* 0x000fea0003800000 */
.L_x_215:
[----:B--2--5:R-:W-:Y:S01]  /*7a90*/  IMAD R9, R15, UR19, RZ ;  /* 0x000000130f097c24 */ /* 0x024fe2000f8e02ff */
[----:B------:R-:W-:Y:S01]  /*7aa0*/  ISETP.GT.AND P4, PT, R13, 0x59, P1 ;  /* 0x000000590d00780c */ /* 0x000fe20000f84270 */
[----:B------:R-:W-:Y:S02]  /*7ab0*/  BSSY B1, `(.L_x_217) ;  /* 0x0000005000017945 */ /* 0x000fe40003800000 */
[----:B------:R-:W-:-:S05]  /*7ac0*/  IMAD R9, R70, UR18, R9 ;  /* 0x0000001246097c24 */ /* 0x000fca000f8e0209 */
[----:B------:R2:W-:Y:S05]  /*7ad0*/  @P2 STG.E desc[UR14][R204.64+0x220], R9 ;  /* 0x00022009cc002986 */ /* 0x0005ea000c10190e */
[----:B------:R-:W-:Y:S05]  /*7ae0*/  @!P4 BRA `(.L_x_218) ;  /* 0x000000000004c947 */ /* 0x000fea0003800000 */
[----:B------:R0:W5:Y:S02]  /*7af0*/  LDG.E.LTC128B R15, desc[UR14][R132.64+0x220] ;  /* 0x0002200e840f7981 */ /* 0x000164000c1e1920 */
.L_x_218:
[----:B------:R-:W-:Y:S05]  /*7b00*/  BSYNC B1 ;  /* 0x0000000000017941 */ /* 0x000fea0003800000 */
.L_x_217:
[----:B-----5:R-:W-:Y:S01]  /*7b10*/  IMAD R4, R15, UR19, RZ ;  /* 0x000000130f047c24 */ /* 0x020fe2000f8e02ff */
[----:B------:R-:W-:Y:S01]  /*7b20*/  ISETP.GT.AND P2, PT, R13, 0x60, P0 ;  /* 0x000000600d00780c */ /* 0x000fe20000744270 */
[----:B------:R-:W-:Y:S02]  /*7b30*/  BSSY B1, `(.L_x_219) ;  /* 0x0000005000017945 */ /* 0x000fe40003800000 */
[----:B------:R-:W-:-:S05]  /*7b40*/  IMAD R71, R71, UR18, R4 ;  /* 0x0000001247477c24 */ /* 0x000fca000f8e0204 */
[----:B------:R0:W-:Y:S05]  /*7b50*/  @P4 STG.E desc[UR14][R130.64+0x220], R71 ;  /* 0x0002204782004986 */ /* 0x0001ea000c10190e */
[----:B------:R-:W-:Y:S05]  /*7b60*/  @!P2 BRA `(.L_x_220) ;  /* 0x000000000004a947 */ /* 0x000fea0003800000 */
[----:B------:R0:W5:Y:S02]  /*7b70*/  LDG.E.LTC128B R15, desc[UR14][R134.64+0x200] ;  /* 0x0002000e860f7981 */ /* 0x000164000c1e1920 */
.L_x_220:
[----:B------:R-:W-:Y:S05]  /*7b80*/  BSYNC B1 ;  /* 0x0000000000017941 */ /* 0x000fea0003800000 */
.L_x_219:
[----:B--2--5:R-:W-:Y:S01]  /*7b90*/  IMAD R9, R15, UR19, RZ ;  /* 0x000000130f097c24 */ /* 0x024fe2000f8e02ff */
[----:B------:R-:W-:Y:S01]  /*7ba0*/  ISETP.GT.AND P4, PT, R13, 0x61, P0 ;  /* 0x000000610d00780c */ /* 0x000fe20000784270 */
[----:B------:R-:W-:Y:S02]  /*7bb0*/  BSSY B1, `(.L_x_221) ;  /* 0x0000005000017945 */ /* 0x000fe40003800000 */
[----:B------:R-:W-:-:S05]  /*7bc0*/  IMAD R9, R72, UR18, R9 ;  /* 0x0000001248097c24 */ /* 0x000fca000f8e0209 */
[----:B------:R2:W-:Y:S05]  /*7bd0*/  @P2 STG.E desc[UR14][R206.64+0x200], R9 ;  /* 0x00020009ce002986 */ /* 0x0005ea000c10190e */
[----:B------:R-:W-:Y:S05]  /*7be0*/  @!P4 BRA `(.L_x_222) ;  /* 0x000000000004c947 */ /* 0x000fea0003800000 */
[----:B------:R0:W5:Y:S02]  /*7bf0*/  LDG.E.LTC128B R15, desc[UR14][R136.64+0x200] ;  /* 0x0002000e880f7981 */ /* 0x000164000c1e1920 */
.L_x_222:
[----:B------:R-:W-:Y:S05]  /*7c00*/  BSYNC B1 ;  /* 0x0000000000017941 */ /* 0x000fea0003800000 */
.L_x_221:
[----:B-----5:R-:W-:Y:S01]  /*7c10*/  IMAD R4, R15, UR19, RZ ;  /* 0x000000130f047c24 */ /* 0x020fe2000f8e02ff */
[----:B------:R-:W-:Y:S01]  /*7c20*/  ISETP.GT.AND P2, PT, R13, 0x60, P1 ;  /* 0x000000600d00780c */ /* 0x000fe20000f44270 */
[----:B------:R-:W-:Y:S02]  /*7c30*/  BSSY B1, `(.L_x_223) ;  /* 0x0000005000017945 */ /* 0x000fe40003800000 */
[----:B------:R-:W-:-:S05]  /*7c40*/  IMAD R73, R73, UR18, R4 ;  /* 0x0000001249497c24 */ /* 0x000fca000f8e0204 */
[----:B------:R0:W-:Y:S05]  /*7c50*/  @P4 STG.E desc[UR14][R208.64+0x200], R73 ;  /* 0x00020049d0004986 */ /* 0x0001ea000c10190e */
[----:B------:R-:W-:Y:S05]  /*7c60*/  @!P2 BRA `(.L_x_224) ;  /* 0x000000000004a947 */ /* 0x000fea0003800000 */
[----:B------:R0:W5:Y:S02]  /*7c70*/  LDG.E.LTC128B R15, desc[UR14][R134.64+0x220] ;  /* 0x0002200e860f7981 */ /* 0x000164000c1e1920 */
.L_x_224:
[----:B------:R-:W-:Y:S05]  /*7c80*/  BSYNC B1 ;  /* 0x0000000000017941 */ /* 0x000fea0003800000 */
.L_x_223:
[----:B--2--5:R-:W-:Y:S01]  /*7c90*/  IMAD R9, R15, UR19, RZ ;  /* 0x000000130f097c24 */ /* 0x024fe2000f8e02ff */
[----:B------:R-:W-:Y:S01]  /*7ca0*/  ISETP.GT.AND P4, PT, R13, 0x61, P1 ;  /* 0x000000610d00780c */ /* 0x000fe20000f84270 */
[----:B------:R-:W-:Y:S02]  /*7cb0*/  BSSY B1, `(.L_x_225) ;  /* 0x0000005000017945 */ /* 0x000fe40003800000 */
[----:B------:R-:W-:-:S05]  /*7cc0*/  IMAD R9, R74, UR18, R9 ;  /* 0x000000124a097c24 */ /* 0x000fca000f8e0209 */
[----:B------:R2:W-:Y:S05]  /*7cd0*/  @P2 STG.E desc[UR14][R206.64+0x220], R9 ;  /* 0x00022009ce002986 */ /* 0x0005ea000c10190e */
[----:B------:R-:W-:Y:S05]  /*7ce0*/  @!P4 BRA `(.L_x_226) ;  /* 0x000000000004c947 */ /* 0x000fea0003800000 */
[----:B------:R0:W5:Y:S02]  /*7cf0*/  LDG.E.LTC128B R15, desc[UR14][R136.64+0x220] ;  /* 0x0002200e880f7981 */ /* 0x000164000c1e1920 */
.L_x_226:
[----:B------:R-:W-:Y:S05]  /*7d00*/  BSYNC B1 ;  /* 0x0000000000017941 */ /* 0x000fea0003800000 */
.L_x_225:
[----:B-----5:R-:W-:Y:S01]  /*7d10*/  IMAD R4, R15, UR19, RZ ;  /* 0x000000130f047c24 */ /* 0x020fe2000f8e02ff */
[----:B------:R-:W-:Y:S01]  /*7d20*/  ISETP.GT.AND P2, PT, R13, 0x68, P0 ;  /* 0x000000680d00780c */ /* 0x000fe20000744270 */
[----:B------:R-:W-:Y:S02]  /*7d30*/  BSSY B1, `(.L_x_227) ;  /* 0x0000005000017945 */ /* 0x000fe40003800000 */
[----:B------:R-:W-:-:S05]  /*7d40*/  IMAD R75, R75, UR18, R4 ;  /* 0x000000124b4b7c24 */ /* 0x000fca000f8e0204 */
[----:B------:R0:W-:Y:S05]  /*7d50*/  @P4 STG.E desc[UR14][R208.64+0x220], R75 ;  /* 0x0002204bd0004986 */ /* 0x0001ea000c10190e */
[----:B------:R-:W-:Y:S05]  /*7d60*/  @!P2 BRA `(.L_x_228) ;  /* 0x000000000004a947 */ /* 0x000fea0003800000 */
[----:B------:R0:W5:Y:S02]  /*7d70*/  LDG.E.LTC128B R15, desc[UR14][R138.64+0x200] ;  /* 0x0002000e8a0f7981 */ /* 0x000164000c1e1920 */
.L_x_228:
[----:B------:R-:W-:Y:S05]  /*7d80*/  BSYNC B1 ;  /* 0x0000000000017941 */ /* 0x000fea0003800000 */
.L_x_227:
[----:B--2--5:R-:W-:Y:S01]  /*7d90*/  IMAD R9, R15, UR19, RZ ;  /* 0x000000130f097c24 */ /* 0x024fe2000f8e02ff */
[----:B------:R-:W-:Y:S01]  /*7da0*/  ISETP.GT.AND P4, PT, R13, 0x69, P0 ;  /* 0x000000690d00780c */ /* 0x000fe20000784270 */
[----:B------:R-:W-:Y:S02]  /*7db0*/  BSSY B1, `(.L_x_229) ;  /* 0x0000005000017945 */ /* 0x000fe40003800000 */
[----:B------:R-:W-:-:S05]  /*7dc0*/  IMAD R9, R76, UR18, R9 ;  /* 0x000000124c097c24 */ /* 0x000fca000f8e0209 */
[----:B------:R2:W-:Y:S05]  /*7dd0*/  @P2 STG.E desc[UR14][R210.64+0x200], R9 ;  /* 0x00020009d2002986 */ /* 0x0005ea000c10190e */
[----:B------:R-:W-:Y:S05]  /*7de0*/  @!P4 BRA `(.L_x_230) ;  /* 0x000000000004c947 */ /* 0x000fea0003800000 */
[----:B------:R0:W5:Y:S02]  /*7df0*/  LDG.E.LTC128B R15, desc[UR14][R140.64+0x200] ;  /* 0x0002000e8c0f7981 */ /* 0x000164000c1e1920 */
.L_x_230:
[----:B------:R-:W-:Y:S05]  /*7e00*/  BSYNC B1 ;  /* 0x0000000000017941 */ /* 0x000fea0003800000 */
.L_x_229:
[----:B-----5:R-:W-:Y:S01]  /*7e10*/  IMAD R4, R15, UR19, RZ ;  /* 0x000000130f047c24 */ /* 0x020fe2000f8e02ff */
[----:B------:R-:W-:Y:S01]  /*7e20*/  ISETP.GT.AND P2, PT, R13, 0x68, P1 ;  /* 0x000000680d00780c */ /* 0x000fe20000f44270 */
[----:B------:R-:W-:Y:S02]  /*7e30*/  BSSY B1, `(.L_x_231) ;  /* 0x0000005000017945 */ /* 0x000fe40003800000 */
[----:B------:R-:W-:-:S05]  /*7e40*/  IMAD R77, R77, UR18, R4 ;  /* 0x000000124d4d7c24 */ /* 0x000fca000f8e0204 */
[----:B------:R0:W-:Y:S05]  /*7e50*/  @P4 STG.E desc[UR14][R212.64+0x200], R77 ;  /* 0x0002004dd4004986 */ /* 0x0001ea000c10190e */
[----:B------:R-:W-:Y:S05]  /*7e60*/  @!P2 BRA `(.L_x_232) ;  /* 0x000000000004a947 */ /* 0x000fea0003800000 */
[----:B------:R0:W5:Y:S02]  /*7e70*/  LDG.E.LTC128B R15, desc[UR14][R138.64+0x220] ;  /* 0x0002200e8a0f7981 */ /* 0x000164000c1e1920 */
.L_x_232:
[----:B------:R-:W-:Y:S05]  /*7e80*/  BSYNC B1 ;  /* 0x0000000000017941 */ /* 0x000fea0003800000 */
.L_x_231:
[----:B--2--5:R-:W-:Y:S01]  /*7e90*/  IMAD R9, R15, UR19, RZ ;  /* 0x000000130f097c24 */ /* 0x024fe2000f8e02ff */
[----:B------:R-:W-:Y:S01]  /*7ea0*/  ISETP.GT.AND P4, PT, R13, 0x69, P1 ;  /* 0x000000690d00780c */ /* 0x000fe20000f84270 */
[----:B------:R-:W-:Y:S02]  /*7eb0*/  BSSY B1, `(.L_x_233) ;  /* 0x0000005000017945 */ /* 0x000fe40003800000 */
[----:B------:R-:W-:-:S05]  /*7ec0*/  IMAD R9, R78, UR18, R9 ;  /* 0x000000124e097c24 */ /* 0x000fca000f8e0209 */
[----:B------:R2:W-:Y:S05]  /*7ed0*/  @P2 STG.E desc[UR14][R210.64+0x220], R9 ;  /* 0x00022009d2002986 */ /* 0x0005ea000c10190e */
[----:B------:R-:W-:Y:S05]  /*7ee0*/  @!P4 BRA `(.L_x_234) ;  /* 0x000000000004c947 */ /* 0x000fea0003800000 */
[----:B------:R0:W5:Y:S02]  /*7ef0*/  LDG.E.LTC128B R15, desc[UR14][R140.64+0x220] ;  /* 0x0002200e8c0f7981 */ /* 0x000164000c1e1920 */
.L_x_234:
[----:B------:R-:W-:Y:S05]  /*7f00*/  BSYNC B1 ;  /* 0x0000000000017941 */ /* 0x000fea0003800000 */
.L_x_233:
[----:B-----5:R-:W-:Y:S01]  /*7f10*/  IMAD R4, R15, UR19, RZ ;  /* 0x000000130f047c24 */ /* 0x020fe2000f8e02ff */
[----:B------:R-:W-:Y:S01]  /*7f20*/  ISETP.GT.AND P2, PT, R13, 0x70, P0 ;  /* 0x000000700d00780c */ /* 0x000fe20000744270 */
[----:B------:R-:W-:Y:S02]  /*7f30*/  BSSY B1, `(.L_x_235) ;  /* 0x0000005000017945 */ /* 0x000fe40003800000 */
[----:B------:R-:W-:-:S05]  /*7f40*/  IMAD R79, R79, UR18, R4 ;  /* 0x000000124f4f7c24 */ /* 0x000fca000f8e0204 */
[----:B------:R0:W-:Y:S05]  /*7f50*/  @P4 STG.E desc[UR14][R212.64+0x220], R79 ;  /* 0x0002204fd4004986 */ /* 0x0001ea000c10190e */
[----:B------:R-:W-:Y:S05]  /*7f60*/  @!P2 BRA `(.L_x_236) ;  /* 0x000000000004a947 */ /* 0x000fea0003800000 */
[----:B------:R0:W5:Y:S02]  /*7f70*/  LDG.E.LTC128B R15, desc[UR14][R214.64+0x200] ;  /* 0x0002000ed60f7981 */ /* 0x000164000c1e1920 */
.L_x_236:
[----:B------:R-:W-:Y:S05]  /*7f80*/  BSYNC B1 ;  /* 0x0000000000017941 */ /* 0x000fea0003800000 */
.L_x_235:
[----:B--2--5:R-:W-:Y:S01]  /*7f90*/  IMAD R9, R15, UR19, RZ ;  /* 0x000000130f097c24 */ /* 0x024fe2000f8e02ff */
[----:B------:R-:W-:Y:S01]  /*7fa0*/  ISETP.GT.AND P4, PT, R13, 0x71, P0 ;  /* 0x000000710d00780c */ /* 0x000fe20000784270 */
[----:B------:R-:W-:Y:S02]  /*7fb0*/  BSSY B1, `(.L_x_237) ;  /* 0x0000005000017945 */ /* 0x000fe40003800000 */
[----:B------:R-:W-:-:S05]  /*7fc0*/  IMAD R9, R80, UR18, R9 ;  /* 0x0000001250097c24 */ /* 0x000fca000f8e0209 */
[----:B------:R2:W-:Y:S05]  /*7fd0*/  @P2 STG.E desc[UR14][R142.64+0x200], R9 ;  /* 0x000200098e002986 */ /* 0x0005ea000c10190e */
[----:B------:R-:W-:Y:S05]  /*7fe0*/  @!P4 BRA `(.L_x_238) ;  /* 0x000000000004c947 */ /* 0x000fea0003800000 */
[----:B------:R0:W5:Y:S02]  /*7ff0*/  LDG.E.LTC128B R15, desc[UR14][R144.64+0x200] ;  /* 0x0002000e900f7981 */ /* 0x000164000c1e1920 */
.L_x_238:
[----:B------:R-:W-:Y:S05]  /*8000*/  BSYNC B1 ;  /* 0x0000000000017941 */ /* 0x000fea0003800000 */
.L_x_237:
[----:B-----5:R-:W-:Y:S01]  /*8010*/  IMAD R4, R15, UR19, RZ ;  /* 0x000000130f047c24 */ /* 0x020fe2000f8e02ff */
[----:B------:R-:W-:Y:S01]  /*8020*/  ISETP.GT.AND P2, PT, R13, 0x70, P1 ;  /* 0x000000700d00780c */ /* 0x000fe20000f44270 */
[----:B------:R-:W-:Y:S02]  /*8030*/  BSSY B1, `(.L_x_239) ;  /* 0x0000005000017945 */ /* 0x000fe40003800000 */
[----:B------:R-:W-:-:S05]  /*8040*/  IMAD R81, R81, UR18, R4 ;  /* 0x0000001251517c24 */ /* 0x000fca000f8e0204 */
[----:B------:R0:W-:Y:S05]  /*8050*/  @P4 STG.E desc[UR14][R222.64+0x200], R81 ;  /* 0x00020051de004986 */ /* 0x0001ea000c10190e */
[----:B------:R-:W-:Y:S05]  /*8060*/  @!P2 BRA `(.L_x_240) ;  /* 0x000000000004a947 */ /* 0x000fea0003800000 */
[----:B------:R0:W5:Y:S02]  /*8070*/  LDG.E.LTC128B R15, desc[UR14][R214.64+0x220] ;  /* 0x0002200ed60f7981 */ /* 0x000164000c1e1920 */
.L_x_240:
[----:B------:R-:W-:Y:S05]  /*8080*/  BSYNC B1 ;  /* 0x0000000000017941 */ /* 0x000fea0003800000 */
.L_x_239:
[----:B--2--5:R-:W-:Y:S01]  /*8090*/  IMAD R9, R15, UR19, RZ ;  /* 0x000000130f097c24 */ /* 0x024fe2000f8e02ff */
[----:B------:R-:W-:Y:S01]  /*80a0*/  ISETP.GT.AND P4, PT, R13, 0x71, P1 ;  /* 0x000000710d00780c */ /* 0x000fe20000f84270 */
[----:B------:R-:W-:Y:S02]  /*80b0*/  BSSY B1, `(.L_x_241) ;  /* 0x0000005000017945 */ /* 0x000fe40003800000 */
[----:B------:R-:W-:-:S05]  /*80c0*/  IMAD R9, R82, UR18, R9 ;  /* 0x0000001252097c24 */ /* 0x000fca000f8e0209 */
[----:B------:R2:W-:Y:S05]  /*80d0*/  @P2 STG.E desc[UR14][R142.64+0x220], R9 ;  /* 0x000220098e002986 */ /* 0x0005ea000c10190e */
[----:B------:R-:W-:Y:S05]  /*80e0*/  @!P4 BRA `(.L_x_242) ;  /* 0x000000000004c947 */ /* 0x000fea0003800000 */
[----:B------:R0:W5:Y:S02]  /*80f0*/  LDG.E.LTC128B R15, desc[UR14][R144.64+0x220] ;  /* 0x0002200e900f7981 */ /* 0x000164000c1e1920 */
.L_x_242:
[----:B------:R-:W-:Y:S05]  /*8100*/  BSYNC B1 ;  /* 0x0000000000017941 */ /* 0x000fea0003800000 */
.L_x_241:
[----:B-----5:R-:W-:Y:S01]  /*8110*/  IMAD R4, R15, UR19, RZ ;  /* 0x000000130f047c24 */ /* 0x020fe2000f8e02ff */
[----:B------:R-:W-:Y:S01]  /*8120*/  ISETP.GT.AND P2, PT, R13, 0x78, P0 ;  /* 0x000000780d00780c */ /* 0x000fe20000744270 */
[----:B------:R-:W-:Y:S02]  /*8130*/  BSSY B1, `(.L_x_243) ;  /* 0x0000005000017945 */ /* 0x000fe40003800000 */
[----:B------:R-:W-:-:S05]  /*8140*/  IMAD R83, R83, UR18, R4 ;  /* 0x0000001253537c24 */ /* 0x000fca000f8e0204 */
[----:B------:R0:W-:Y:S05]  /*8150*/  @P4 STG.E desc[UR14][R222.64+0x220], R83 ;  /* 0x00022053de004986 */ /* 0x0001ea000c10190e */
[----:B------:R-:W-:Y:S05]  /*8160*/  @!P2 BRA `(.L_x_244) ;  /* 0x000000000004a947 */ /* 0x000fea0003800000 */
[----:B------:R0:W5:Y:S02]  /*8170*/  LDG.E.LTC128B R15, desc[UR14][R16.64+0x200] ;  /* 0x0002000e100f7981 */ /* 0x000164000c1e1920 */
.L_x_244:
[----:B------:R-:W-:Y:S05]  /*8180*/  BSYNC B1 ;  /* 0x0000000000017941 */ /* 0x000fea0003800000 */
.L_x_243:
[----:B--2--5:R-:W-:Y:S01]  /*8190*/  IMAD R9, R15, UR19, RZ ;  /* 0x000000130f097c24 */ /* 0x024fe2000f8e02ff */
[----:B------:R-:W-:Y:S01]  /*81a0*/  ISETP.GT.AND P0, PT, R13, 0x79, P0 ;  /* 0x000000790d00780c */ /* 0x000fe20000704270 */
[----:B------:R-:W-:Y:S02]  /*81b0*/  BSSY B1, `(.L_x_245) ;  /* 0x0000005000017945 */ /* 0x000fe40003800000 */
[----:B------:R-:W-:-:S05]  /*81c0*/  IMAD R9, R84, UR18, R9 ;  /* 0x0000001254097c24 */ /* 0x000fca000f8e0209 */
[----:B------:R2:W-:Y:S05]  /*81d0*/  @P2 STG.E desc[UR14][R18.64+0x200], R9 ;  /* 0x0002000912002986 */ /* 0x0005ea000c10190e */
[----:B------:R-:W-:Y:S05]  /*81e0*/  @!P0 BRA `(.L_x_246) ;  /* 0x0000000000048947 */ /* 0x000fea0003800000 */
[----:B------:R0:W5:Y:S02]  /*81f0*/  LDG.E.LTC128B R15, desc[UR14][R10.64+0x200] ;  /* 0x0002000e0a0f7981 */ /* 0x000164000c1e1920 */
.L_x_246:
[----:B------:R-:W-:Y:S05]  /*8200*/  BSYNC B1 ;  /* 0x0000000000017941 */ /* 0x000fea0003800000 */
.L_x_245:
[----:B-----5:R-:W-:Y:S01]  /*8210*/  IMAD R4, R15, UR19, RZ ;  /* 0x000000130f047c24 */ /* 0x020fe2000f8e02ff */
[----:B------:R-:W-:Y:S01]  /*8220*/  ISETP.GT.AND P2, PT, R13, 0x78, P1 ;  /* 0x000000780d00780c */ /* 0x000fe20000f44270 */
[----:B------:R-:W-:Y:S02]  /*8230*/  BSSY B1, `(.L_x_247) ;  /* 0x0000005000017945 */ /* 0x000fe40003800000 */
[----:B------:R-:W-:-:S05]  /*8240*/  IMAD R85, R85, UR18, R4 ;  /* 0x0000001255557c24 */ /* 0x000fca000f8e0204 */
[----:B------:R0:W-:Y:S05]  /*8250*/  @P0 STG.E desc[UR14][R152.64+0x200], R85 ;  /* 0x0002005598000986 */ /* 0x0001ea000c10190e */
[----:B------:R-:W-:Y:S05]  /*8260*/  @!P2 BRA `(.L_x_248) ;  /* 0x000000000004a947 */ /* 0x000fea0003800000 */
[----:B------:R0:W5:Y:S02]  /*8270*/  LDG.E.LTC128B R15, desc[UR14][R16.64+0x220] ;  /* 0x0002200e100f7981 */ /* 0x000164000c1e1920 */
.L_x_248:
[----:B------:R-:W-:Y:S05]  /*8280*/  BSYNC B1 ;  /* 0x0000000000017941 */ /* 0x000fea0003800000 */
.L_x_247:
[----:B--2--5:R-:W-:Y:S01]  /*8290*/  IMAD R9, R15, UR19, RZ ;  /* 0x000000130f097c24 */ /* 0x024fe2000f8e02ff */
[----:B------:R-:W-:Y:S01]  /*82a0*/  ISETP.GT.AND P1, PT, R13, 0x79, P1 ;  /* 0x000000790d00780c */ /* 0x000fe20000f24270 */
[----:B------:R-:W-:Y:S02]  /*82b0*/  BSSY B1, `(.L_x_249) ;  /* 0x0000005000017945 */ /* 0x000fe40003800000 */
[----:B------:R-:W-:-:S05]  /*82c0*/  IMAD R9, R86, UR18, R9 ;  /* 0x0000001256097c24 */ /* 0x000fca000f8e0209 */
[----:B------:R2:W-:Y:S05]  /*82d0*/  @P2 STG.E desc[UR14][R18.64+0x220], R9 ;  /* 0x0002200912002986 */ /* 0x0005ea000c10190e */
[----:B------:R-:W-:Y:S05]  /*82e0*/  @!P1 BRA `(.L_x_250) ;  /* 0x0000000000049947 */ /* 0x000fea0003800000 */
[----:B------:R0:W5:Y:S02]  /*82f0*/  LDG.E.LTC128B R15, desc[UR14][R10.64+0x220] ;  /* 0x0002200e0a0f7981 */ /* 0x000164000c1e1920 */
.L_x_250:
[----:B------:R-:W-:Y:S05]  /*8300*/  BSYNC B1 ;  /* 0x0000000000017941 */ /* 0x000fea0003800000 */
.L_x_249:
[----:B-----5:R-:W-:-:S04]  /*8310*/  IMAD R4, R15, UR19, RZ ;  /* 0x000000130f047c24 */ /* 0x020fc8000f8e02ff */
[----:B------:R-:W-:Y:S01]  /*8320*/  IMAD R87, R87, UR18, R4 ;  /* 0x0000001257577c24 */ /* 0x000fe2000f8e0204 */
[----:B------:R-:W-:Y:S06]  /*8330*/  @!P1 BRA `(.L_x_251) ;  /* 0x0000001c00209947 */ /* 0x000fec0003800000 */
[----:B------:R0:W-:Y:S01]  /*8340*/  STG.E desc[UR14][R152.64+0x220], R87 ;  /* 0x0002205798007986 */ /* 0x0001e2000c10190e */
[----:B------:R-:W-:Y:S05]  /*8350*/  BRA `(.L_x_251) ;  /* 0x0000001c00187947 */ /* 0x000fea0003800000 */
.L_x_26:
[----:B------:R-:W-:Y:S01]  /*8360*/  ULDC.64 UR8, c[0x0][0x6c0] ;  /* 0x0001b00000087ab9 */ /* 0x000fe20000000a00 */
[----:B------:R-:W-:Y:S01]  /*8370*/  ISETP.GT.AND P4, PT, R13, 0x1, P2 ;  /* 0x000000010d00780c */ /* 0x000fe20001784270 */
[----:B------:R-:W-:Y:S01]  /*8380*/  IMAD R15, R88, UR18, RZ ;  /* 0x00000012580f7c24 */ /* 0x000fe2000f8e02ff */
[----:B------:R-:W-:Y:S01]  /*8390*/  LEA R10, P6, R160, UR8, 0x2 ;  /* 0x00000008a00a7c11 */ /* 0x000fe2000f8c10ff */
[----:B------:R-:W-:Y:S01]  /*83a0*/  IMAD R89, R89, UR18, RZ ;  /* 0x0000001259597c24 */ /* 0x000fe2000f8e02ff */
[----:B------:R-:W-:Y:S01]  /*83b0*/  ISETP.GT.AND P1, PT, R14, 0x8, PT ;  /* 0x000000080e00780c */ /* 0x000fe20003f24270 */
[----:B------:R-:W-:Y:S01]  /*83c0*/  IMAD R21, R90, UR18, RZ ;  /* 0x000000125a157c24 */ /* 0x000fe2000f8e02ff */
[----:B------:R-:W-:Y:S01]  /*83d0*/  LEA.HI.X R11, R160, UR9, R163, 0x2, P6 ;  /* 0x00000009a00b7c11 */ /* 0x000fe2000b0f14a3 */
[C---:B------:R-:W-:Y:S01]  /*83e0*/  IMAD.SHL.U32 R9, R152.reuse, 0x20, RZ ;  /* 0x0000002098097824 */ /* 0x040fe200078e00ff */
[C---:B------:R-:W-:Y:S01]  /*83f0*/  LEA R16, P6, R152.reuse, R10, 0x2 ;  /* 0x0000000a98107211 */ /* 0x040fe200078c10ff */
[----:B------:R-:W-:Y:S01]  /*8400*/  IMAD R23, R153, 0x1c, RZ ;  /* 0x0000001c99177824 */ /* 0x000fe200078e02ff */
[----:B------:R-:W-:Y:S01]  /*8410*/  ISETP.GT.AND P5, PT, R13, RZ, P1 ;  /* 0x000000ff0d00720c */ /* 0x000fe20000fa4270 */
[----:B------:R0:W-:Y:S01]  /*8420*/  @P0 STG.E desc[UR14][R10.64], R15 ;  /* 0x0000000f0a000986 */ /* 0x0001e2000c10190e */
[C---:B------:R-:W-:Y:S01]  /*8430*/  LEA.HI.X R17, R152.reuse, R11, R153, 0x2, P6 ;  /* 0x0000000b98117211 */ /* 0x040fe200030f1499 */
[----:B------:R-:W-:Y:S01]  /*8440*/  IMAD R91, R91, UR18, RZ ;  /* 0x000000125b5b7c24 */ /* 0x000fe2000f8e02ff */
[----:B------:R-:W-:Y:S01]  /*8450*/  ISETP.GT.AND P6, PT, R13, 0x1, P1 ;  /* 0x000000010d00780c */ /* 0x000fe20000fc4270 */
[----:B------:R-:W-:Y:S01]  /*8460*/  IMAD R93, R93, UR18, RZ ;  /* 0x000000125d5d7c24 */ /* 0x000fe2000f8e02ff */
[C---:B------:R-:W-:Y:S01]  /*8470*/  ISETP.GT.AND P0, PT, R13.reuse, 0x9, P2 ;  /* 0x000000090d00780c */ /* 0x040fe20001704270 */
[----:B------:R-:W-:Y:S01]  /*8480*/  @P4 STG.E desc[UR14][R16.64], R89 ;  /* 0x0000005910004986 */ /* 0x000fe2000c10190e */
[----:B------:R-:W-:Y:S01]  /*8490*/  ISETP.GT.AND P4, PT, R13, 0x8, P2 ;  /* 0x000000080d00780c */ /* 0x000fe20001784270 */
[C---:B------:R-:W-:Y:S01]  /*84a0*/  IMAD.WIDE.U32 R18, R152.reuse, 0x1c, R16 ;  /* 0x0000001c98127825 */ /* 0x040fe200078e0010 */
[----:B------:R-:W-:-:S03]  /*84b0*/  SHF.L.U64.HI R153, R152, 0x5, R153 ;  /* 0x0000000598997819 */ /* 0x000fc60000010299 */
[----:B------:R1:W-:Y:S01]  /*84c0*/  @P5 STG.E desc[UR14][R10.64+0x20], R21 ;  /* 0x000020150a005986 */ /* 0x0003e2000c10190e */
[----:B0-----:R-:W-:Y:S01]  /*84d0*/  IMAD R15, R92, UR18, RZ ;  /* 0x000000125c0f7c24 */ /* 0x001fe2000f8e02ff */
[----:B------:R-:W-:Y:S01]  /*84e0*/  IADD3 R20, P5, R9, R16, RZ ;  /* 0x0000001009147210 */ /* 0x000fe20007fbe0ff */
[----:B------:R-:W-:Y:S01]  /*84f0*/  IMAD.IADD R19, R23, 0x1, R19 ;  /* 0x0000000117137824 */ /* 0x000fe200078e0213 */
[----:B------:R-:W-:Y:S01]  /*8500*/  @P6 STG.E desc[UR14][R16.64+0x20], R91 ;  /* 0x0000205b10006986 */ /* 0x000fe2000c10190e */
[C---:B------:R-:W-:Y:S01]  /*8510*/  ISETP.GT.AND P6, PT, R13.reuse, 0x8, P1 ;  /* 0x000000080d00780c */ /* 0x040fe20000fc4270 */
[----:B------:R-:W-:Y:S02]  /*8520*/  IMAD R155, R94, UR18, RZ ;  /* 0x000000125e9b7c24 */ /* 0x000fe4000f8e02ff */
[----:B------:R0:W-:Y:S01]  /*8530*/  @P4 STG.E desc[UR14][R18.64], R15 ;  /* 0x0000000f12004986 */ /* 0x0001e2000c10190e */
[----:B------:R-:W-:Y:S01]  /*8540*/  ISETP.GT.AND P4, PT, R13, 0x9, P1 ;  /* 0x000000090d00780c */ /* 0x000fe20000f84270 */
[----:B------:R-:W-:-:S02]  /*8550*/  IMAD R95, R95, UR18, RZ ;  /* 0x000000125f5f7c24 */ /* 0x000fc4000f8e02ff */
[----:B-1----:R-:W-:Y:S01]  /*8560*/  IMAD.X R21, R153, 0x1, R17, P5 ;  /* 0x0000000199157824 */ /* 0x002fe200028e0611 */
[----:B------:R-:W-:Y:S01]  /*8570*/  ISETP.GT.AND P5, PT, R13, 0x10, P2 ;  /* 0x000000100d00780c */ /* 0x000fe200017a4270 */
[----:B------:R-:W-:Y:S02]  /*8580*/  IMAD R157, R96, UR18, RZ ;  /* 0x00000012609d7c24 */ /* 0x000fe4000f8e02ff */
[----:B------:R-:W-:Y:S01]  /*8590*/  IMAD R97, R97, UR18, RZ ;  /* 0x0000001261617c24 */ /* 0x000fe2000f8e02ff */
[----:B------:R-:W-:Y:S01]  /*85a0*/  @P0 STG.E desc[UR14][R20.64], R93 ;  /* 0x0000005d14000986 */ /* 0x000fe2000c10190e */
[----:B------:R-:W-:Y:S01]  /*85b0*/  IADD3 R22, P0, R9, R18, RZ ;  /* 0x0000001209167210 */ /* 0x000fe20007f1e0ff */
[----:B------:R-:W-:Y:S02]  /*85c0*/  IMAD R99, R99, UR18, RZ ;  /* 0x0000001263637c24 */ /* 0x000fe4000f8e02ff */
[----:B------:R1:W-:Y:S01]  /*85d0*/  @P6 STG.E desc[UR14][R18.64+0x20], R155 ;  /* 0x0000209b12006986 */ /* 0x0003e2000c10190e */
[----:B------:R-:W-:Y:S01]  /*85e0*/  ISETP.GT.AND P6, PT, R13, 0x10, P1 ;  /* 0x000000100d00780c */ /* 0x000fe20000fc4270 */
[----:B------:R-:W-:Y:S01]  /*85f0*/  IMAD.X R23, R153, 0x1, R19, P0 ;  /* 0x0000000199177824 */ /* 0x000fe200000e0613 */
[----:B------:R-:W-:Y:S01]  /*8600*/  ISETP.GT.AND P0, PT, R13, 0x11, P2 ;  /* 0x000000110d00780c */ /* 0x000fe20001704270 */
[----:B------:R-:W-:Y:S01]  /*8610*/  @P4 STG.E desc[UR14][R20.64+0x20], R95 ;  /* 0x0000205f14004986 */ /* 0x000fe2000c10190e */
[----:B------:R-:W-:Y:S01]  /*8620*/  IADD3 R88, P4, R9, R20, RZ ;  /* 0x0000001409587210 */ /* 0x000fe20007f9e0ff */
[----:B0-----:R-:W-:-:S02]  /*8630*/  IMAD R15, R98, UR18, RZ ;  /* 0x00000012620f7c24 */ /* 0x001fc4000f8e02ff */
[----:B------:R0:W-:Y:S01]  /*8640*/  @P5 STG.E desc[UR14][R22.64], R157 ;  /* 0x0000009d16005986 */ /* 0x0001e2000c10190e */
[----:B------:R-:W-:Y:S01]  /*8650*/  ISETP.GT.AND P5, PT, R13, 0x11, P1 ;  /* 0x000000110d00780c */ /* 0x000fe20000fa4270 */
[----:B------:R-:W-:Y:S01]  /*8660*/  IMAD.X R89, R153, 0x1, R21, P4 ;  /* 0x0000000199597824 */ /* 0x000fe200020e0615 */
[----:B------:R-:W-:Y:S01]  /*8670*/  ISETP.GT.AND P4, PT, R13, 0x18, P2 ;  /* 0x000000180d00780c */ /* 0x000fe20001784270 */
[----:B-1----:R-:W-:Y:S02]  /*8680*/  IMAD R155, R100, UR18, RZ ;  /* 0x00000012649b7c24 */ /* 0x002fe4000f8e02ff */
[----:B------:R-:W-:Y:S02]  /*8690*/  IMAD R101, R101, UR18, RZ ;  /* 0x0000001265657c24 */ /* 0x000fe4000f8e02ff */
[----:B------:R-:W-:Y:S01]  /*86a0*/  @P0 STG.E desc[UR14][R88.64], R97 ;  /* 0x0000006158000986 */ /* 0x000fe2000c10190e */
[----:B------:R-:W-:Y:S01]  /*86b0*/  IADD3 R90, P0, R9, R22, RZ ;  /* 0x00000016095a7210 */ /* 0x000fe20007f1e0ff */
[----:B------:R-:W-:-:S02]  /*86c0*/  IMAD R103, R103, UR18, RZ ;  /* 0x0000001267677c24 */ /* 0x000fc4000f8e02ff */
[----:B------:R1:W-:Y:S01]  /*86d0*/  @P6 STG.E desc[UR14][R22.64+0x20], R15 ;  /* 0x0000200f16006986 */ /* 0x0003e2000c10190e */
[----:B------:R-:W-:Y:S01]  /*86e0*/  ISETP.GT.AND P6, PT, R13, 0x18, P1 ;  /* 0x000000180d00780c */ /* 0x000fe20000fc4270 */
[----:B------:R-:W-:Y:S01]  /*86f0*/  IMAD.X R91, R153, 0x1, R23, P0 ;  /* 0x00000001995b7824 */ /* 0x000fe200000e0617 */
[----:B------:R-:W-:Y:S01]  /*8700*/  ISETP.GT.AND P0, PT, R13, 0x19, P2 ;  /* 0x000000190d00780c */ /* 0x000fe20001704270 */
[----:B------:R-:W-:Y:S01]  /*8710*/  @P5 STG.E desc[UR14][R88.64+0x20], R99 ;  /* 0x0000206358005986 */ /* 0x000fe2000c10190e */
[----:B------:R-:W-:Y:S01]  /*8720*/  IADD3 R92, P5, R9, R88, RZ ;  /* 0x00000058095c7210 */ /* 0x000fe20007fbe0ff */
[----:B0-----:R-:W-:Y:S02]  /*8730*/  IMAD R157, R104, UR18, RZ ;  /* 0x00000012689d7c24 */ /* 0x001fe4000f8e02ff */
[----:B------:R0:W-:Y:S01]  /*8740*/  @P4 STG.E desc[UR14][R90.64], R155 ;  /* 0x0000009b5a004986 */ /* 0x0001e2000c10190e */
[----:B------:R-:W-:Y:S01]  /*8750*/  ISETP.GT.AND P4, PT, R13, 0x19, P1 ;  /* 0x000000190d00780c */ /* 0x000fe20000f84270 */
[----:B------:R-:W-:Y:S01]  /*8760*/  IMAD.X R93, R153, 0x1, R89, P5 ;  /* 0x00000001995d7824 */ /* 0x000fe200028e0659 */
[----:B------:R-:W-:Y:S01]  /*8770*/  ISETP.GT.AND P5, PT, R13, 0x20, P2 ;  /* 0x000000200d00780c */ /* 0x000fe200017a4270 */
[----:B-1----:R-:W-:-:S02]  /*8780*/  IMAD R15, R102, UR18, RZ ;  /* 0x00000012660f7c24 */ /* 0x002fc4000f8e02ff */
[----:B------:R-:W-:Y:S02]  /*8790*/  IMAD R105, R105, UR18, RZ ;  /* 0x0000001269697c24 */ /* 0x000fe4000f8e02ff */
        /* <DEDUP_REMOVED lines=148> */
[----:B------:R-:W-:Y:S01]  /*90e0*/  IADD3 R132, P6, R9, R128, RZ ;  /* 0x0000008009847210 */ /* 0x000fe20007fde0ff */
[----:B------:R-:W-:Y:S01]  /*90f0*/  IMAD.X R131, R153, 0x1, R127, P0 ;  /* 0x0000000199837824 */ /* 0x000fe200000e067f */
[C---:B------:R-:W-:Y:S01]  /*9100*/  ISETP.GT.AND P0, PT, R13.reuse, 0x69, P2 ;  /* 0x000000690d00780c */ /* 0x040fe20001704270 */
[----:B------:R-:W-:Y:S01]  /*9110*/  @P5 STG.E desc[UR14][R128.64+0x20], R139 ;  /* 0x0000208b80005986 */ /* 0x000fe2000c10190e */
[----:B------:R-:W-:Y:S01]  /*9120*/  ISETP.GT.AND P5, PT, R13, 0x68, P1 ;  /* 0x000000680d00780c */ /* 0x000fe20000fa4270 */
[----:B------:R-:W-:Y:S01]  /*9130*/  IMAD.X R133, R153, 0x1, R129, P6 ;  /* 0x0000000199857824 */ /* 0x000fe200030e0681 */
[C---:B------:R-:W-:Y:S01]  /*9140*/  ISETP.GT.AND P6, PT, R13.reuse, 0x70, P2 ;  /* 0x000000700d00780c */ /* 0x040fe200017c4270 */
[----:B------:R-:W-:Y:S01]  /*9150*/  @P4 STG.E desc[UR14][R130.64], R155 ;  /* 0x0000009b82004986 */ /* 0x000fe2000c10190e */
[----:B------:R-:W-:Y:S01]  /*9160*/  ISETP.GT.AND P4, PT, R13, 0x69, P1 ;  /* 0x000000690d00780c */ /* 0x000fe20000f84270 */
[----:B0-----:R-:W-:-:S02]  /*9170*/  IMAD R157, R144, UR18, RZ ;  /* 0x00000012909d7c24 */ /* 0x001fc4000f8e02ff */
[----:B-1----:R-:W-:Y:S02]  /*9180*/  IMAD R15, R142, UR18, RZ ;  /* 0x000000128e0f7c24 */ /* 0x002fe4000f8e02ff */
        /* <DEDUP_REMOVED lines=8> */
[----:B------:R1:W-:Y:S01]  /*9210*/  @P4 STG.E desc[UR14][R132.64+0x20], R143 ;  /* 0x0000208f84004986 */ /* 0x0003e2000c10190e */
[----:B------:R-:W-:Y:S01]  /*9220*/  IADD3 R136, P4, R9, R132, RZ ;  /* 0x0000008409887210 */ /* 0x000fe20007f9e0ff */
[----:B------:R-:W-:-:S02]  /*9230*/  IMAD R149, R149, UR18, RZ ;  /* 0x0000001295957c24 */ /* 0x000fc4000f8e02ff */
[----:B------:R-:W-:Y:S01]  /*9240*/  @P6 STG.E desc[UR14][R134.64], R157 ;  /* 0x0000009d86006986 */ /* 0x000fe2000c10190e */
[----:B------:R-:W-:Y:S01]  /*9250*/  ISETP.GT.AND P6, PT, R13, 0x71, P1 ;  /* 0x000000710d00780c */ /* 0x000fe20000fc4270 */
[----:B------:R-:W-:Y:S01]  /*9260*/  IMAD.X R137, R153, 0x1, R133, P4 ;  /* 0x0000000199897824 */ /* 0x000fe200020e0685 */
[----:B------:R-:W-:Y:S01]  /*9270*/  IADD3 R138, P4, R9, R136, RZ ;  /* 0x00000088098a7210 */ /* 0x000fe20007f9e0ff */
[----:B0-----:R-:W-:Y:S02]  /*9280*/  IMAD R15, R146, UR18, RZ ;  /* 0x00000012920f7c24 */ /* 0x001fe4000f8e02ff */
        /* <DEDUP_REMOVED lines=9> */
[----:B------:R-:W-:Y:S01]  /*9320*/  ISETP.GT.AND P0, PT, R14, 0x80, PT ;  /* 0x000000800e00780c */ /* 0x000fe20003f04270 */
[----:B------:R-:W-:Y:S01]  /*9330*/  IMAD.X R139, R153, 0x1, R137, P4 ;  /* 0x00000001998b7824 */ /* 0x000fe200020e0689 */
[C---:B------:R-:W-:Y:S01]  /*9340*/  ISETP.GT.AND P6, PT, R13.reuse, 0x78, P1 ;  /* 0x000000780d00780c */ /* 0x040fe20000fc4270 */
[----:B-1----:R-:W-:Y:S01]  /*9350*/  IMAD R143, R150, UR18, RZ ;  /* 0x00000012968f7c24 */ /* 0x002fe2000f8e02ff */
[----:B------:R-:W-:Y:S01]  /*9360*/  ISETP.GT.AND P1, PT, R13, 0x79, P1 ;  /* 0x000000790d00780c */ /* 0x000fe20000f24270 */
[----:B------:R-:W-:Y:S01]  /*9370*/  IMAD R25, R25, UR18, RZ ;  /* 0x0000001219197c24 */ /* 0x000fe2000f8e02ff */
[----:B------:R-:W-:Y:S01]  /*9380*/  ISETP.GT.AND P4, PT, R13, 0x1, P0 ;  /* 0x000000010d00780c */ /* 0x000fe20000784270 */
[----:B0-----:R-:W-:-:S02]  /*9390*/  IMAD R15, R24, UR18, RZ ;  /* 0x00000012180f7c24 */ /* 0x001fc4000f8e02ff */
[----:B------:R0:W-:Y:S01]  /*93a0*/  @P5 STG.E desc[UR14][R140.64], R9 ;  /* 0x000000098c005986 */ /* 0x0001e2000c10190e */
[----:B------:R-:W-:Y:S01]  /*93b0*/  ISETP.GT.AND P5, PT, R13, RZ, P0 ;  /* 0x000000ff0d00720c */ /* 0x000fe200007a4270 */
[----:B------:R-:W-:Y:S02]  /*93c0*/  IMAD R27, R27, UR18, RZ ;  /* 0x000000121b1b7c24 */ /* 0x000fe4000f8e02ff */
[----:B------:R-:W-:Y:S01]  /*93d0*/  @P2 STG.E desc[UR14][R138.64], R149 ;  /* 0x000000958a002986 */ /* 0x000fe2000c10190e */
[----:B------:R-:W-:Y:S01]  /*93e0*/  ISETP.GT.AND P2, PT, R14, 0x88, PT ;  /* 0x000000880e00780c */ /* 0x000fe20003f44270 */
[----:B------:R-:W-:Y:S02]  /*93f0*/  IMAD R29, R29, UR18, RZ ;  /* 0x000000121d1d7c24 */ /* 0x000fe4000f8e02ff */
[----:B------:R1:W-:Y:S01]  /*9400*/  @P6 STG.E desc[UR14][R140.64+0x20], R143 ;  /* 0x0000208f8c006986 */ /* 0x0003e2000c10190e */
[----:B------:R-:W-:Y:S01]  /*9410*/  ISETP.GT.AND P6, PT, R13, RZ, P2 ;  /* 0x000000ff0d00720c */ /* 0x000fe200017c4270 */
[----:B------:R-:W-:-:S02]  /*9420*/  IMAD R31, R31, UR18, RZ ;  /* 0x000000121f1f7c24 */ /* 0x000fc4000f8e02ff */
[----:B------:R-:W-:Y:S01]  /*9430*/  @P1 STG.E desc[UR14][R138.64+0x20], R151 ;  /* 0x000020978a001986 */ /* 0x000fe2000c10190e */
[C---:B------:R-:W-:Y:S01]  /*9440*/  ISETP.GT.AND P1, PT, R13.reuse, 0x1, P2 ;  /* 0x000000010d00780c */ /* 0x040fe20001724270 */
[----:B0-----:R-:W-:Y:S02]  /*9450*/  IMAD R9, R26, UR18, RZ ;  /* 0x000000121a097c24 */ /* 0x001fe4000f8e02ff */
[----:B------:R0:W-:Y:S01]  /*9460*/  @P5 STG.E desc[UR14][R10.64+0x200], R15 ;  /* 0x0002000f0a005986 */ /* 0x0001e2000c10190e */
[----:B------:R-:W-:Y:S01]  /*9470*/  ISETP.GT.AND P5, PT, R13, 0x8, P0 ;  /* 0x000000080d00780c */ /* 0x000fe200007a4270 */
[----:B------:R-:W-:Y:S02]  /*9480*/  IMAD R33, R33, UR18, RZ ;  /* 0x0000001221217c24 */ /* 0x000fe4000f8e02ff */
[----:B------:R-:W-:Y:S01]  /*9490*/  @P4 STG.E desc[UR14][R16.64+0x200], R25 ;  /* 0x0002001910004986 */ /* 0x000fe2000c10190e */
[----:B------:R-:W-:Y:S01]  /*94a0*/  ISETP.GT.AND P4, PT, R13, 0x9, P0 ;  /* 0x000000090d00780c */ /* 0x000fe20000784270 */
[----:B-1----:R-:W-:-:S02]  /*94b0*/  IMAD R143, R28, UR18, RZ ;  /* 0x000000121c8f7c24 */ /* 0x002fc4000f8e02ff */
[----:B------:R1:W-:Y:S01]  /*94c0*/  @P6 STG.E desc[UR14][R10.64+0x220], R9 ;  /* 0x000220090a006986 */ /* 0x0003e2000c10190e */
[----:B------:R-:W-:Y:S01]  /*94d0*/  ISETP.GT.AND P6, PT, R13, 0x8, P2 ;  /* 0x000000080d00780c */ /* 0x000fe200017c4270 */
[----:B------:R-:W-:Y:S02]  /*94e0*/  IMAD R35, R35, UR18, RZ ;  /* 0x0000001223237c24 */ /* 0x000fe4000f8e02ff */
[----:B------:R-:W-:Y:S01]  /*94f0*/  @P1 STG.E desc[UR14][R16.64+0x220], R27 ;  /* 0x0002201b10001986 */ /* 0x000fe2000c10190e */
[C---:B------:R-:W-:Y:S01]  /*9500*/  ISETP.GT.AND P1, PT, R13.reuse, 0x9, P2 ;  /* 0x000000090d00780c */ /* 0x040fe20001724270 */
[----:B0-----:R-:W-:Y:S02]  /*9510*/  IMAD R15, R30, UR18, RZ ;  /* 0x000000121e0f7c24 */ /* 0x001fe4000f8e02ff */
[----:B------:R-:W-:Y:S01]  /*9520*/  @P5 STG.E desc[UR14][R18.64+0x200], R143 ;  /* 0x0002008f12005986 */ /* 0x000fe2000c10190e */
[----:B------:R-:W-:Y:S01]  /*9530*/  ISETP.GT.AND P5, PT, R13, 0x10, P0 ;  /* 0x000000100d00780c */ /* 0x000fe200007a4270 */
[----:B------:R-:W-:-:S02]  /*9540*/  IMAD R37, R37, UR18, RZ ;  /* 0x0000001225257c24 */ /* 0x000fc4000f8e02ff */
[----:B------:R-:W-:Y:S01]  /*9550*/  @P4 STG.E desc[UR14][R20.64+0x200], R29 ;  /* 0x0002001d14004986 */ /* 0x000fe2000c10190e */
[C---:B------:R-:W-:Y:S01]  /*9560*/  ISETP.GT.AND P4, PT, R13.reuse, 0x11, P0 ;  /* 0x000000110d00780c */ /* 0x040fe20000784270 */
[----:B-1----:R-:W-:Y:S02]  /*9570*/  IMAD R9, R32, UR18, RZ ;  /* 0x0000001220097c24 */ /* 0x002fe4000f8e02ff */
[----:B------:R0:W-:Y:S01]  /*9580*/  @P6 STG.E desc[UR14][R18.64+0x220], R15 ;  /* 0x0002200f12006986 */ /* 0x0001e2000c10190e */
[C---:B------:R-:W-:Y:S01]  /*9590*/  ISETP.GT.AND P6, PT, R13.reuse, 0x10, P2 ;  /* 0x000000100d00780c */ /* 0x040fe200017c4270 */
[----:B------:R-:W-:Y:S02]  /*95a0*/  IMAD R11, R34, UR18, RZ ;  /* 0x00000012220b7c24 */ /* 0x000fe4000f8e02ff */
[----:B------:R-:W-:Y:S01]  /*95b0*/  @P1 STG.E desc[UR14][R20.64+0x220], R31 ;  /* 0x0002201f14001986 */ /* 0x000fe2000c10190e */
[----:B------:R-:W-:Y:S01]  /*95c0*/  ISETP.GT.AND P1, PT, R13, 0x11, P2 ;  /* 0x000000110d00780c */ /* 0x000fe20001724270 */
[----:B------:R-:W-:-:S02]  /*95d0*/  IMAD R39, R39, UR18, RZ ;  /* 0x0000001227277c24 */ /* 0x000fc4000f8e02ff */
[----:B------:R1:W-:Y:S01]  /*95e0*/  @P5 STG.E desc[UR14][R22.64+0x200], R9 ;  /* 0x0002000916005986 */ /* 0x0003e2000c10190e */
[----:B------:R-:W-:Y:S01]  /*95f0*/  ISETP.GT.AND P5, PT, R13, 0x18, P0 ;  /* 0x000000180d00780c */ /* 0x000fe200007a4270 */
[----:B------:R-:W-:Y:S02]  /*9600*/  IMAD R41, R41, UR18, RZ ;  /* 0x0000001229297c24 */ /* 0x000fe4000f8e02ff */
[----:B------:R-:W-:Y:S01]  /*9610*/  @P4 STG.E desc[UR14][R88.64+0x200], R33 ;  /* 0x0002002158004986 */ /* 0x000fe2000c10190e */
[C---:B------:R-:W-:Y:S01]  /*9620*/  ISETP.GT.AND P4, PT, R13.reuse, 0x19, P0 ;  /* 0x000000190d00780c */ /* 0x040fe20000784270 */
[----:B0-----:R-:W-:Y:S02]  /*9630*/  IMAD R15, R36, UR18, RZ ;  /* 0x00000012240f7c24 */ /* 0x001fe4000f8e02ff */
[----:B------:R0:W-:Y:S01]  /*9640*/  @P6 STG.E desc[UR14][R22.64+0x220], R11 ;  /* 0x0002200b16006986 */ /* 0x0001e2000c10190e */
[----:B------:R-:W-:Y:S01]  /*9650*/  ISETP.GT.AND P6, PT, R13, 0x18, P2 ;  /* 0x000000180d00780c */ /* 0x000fe200017c4270 */
[----:B------:R-:W-:-:S02]  /*9660*/  IMAD R43, R43, UR18, RZ ;  /* 0x000000122b2b7c24 */ /* 0x000fc4000f8e02ff */
[----:B------:R-:W-:Y:S01]  /*9670*/  @P1 STG.E desc[UR14][R88.64+0x220], R35 ;  /* 0x0002202358001986 */ /* 0x000fe2000c10190e */
[C---:B------:R-:W-:Y:S01]  /*9680*/  ISETP.GT.AND P1, PT, R13.reuse, 0x19, P2 ;  /* 0x000000190d00780c */ /* 0x040fe20001724270 */
[----:B-1----:R-:W-:Y:S02]  /*9690*/  IMAD R9, R38, UR18, RZ ;  /* 0x0000001226097c24 */ /* 0x002fe4000f8e02ff */
[----:B------:R1:W-:Y:S01]  /*96a0*/  @P5 STG.E desc[UR14][R90.64+0x200], R15 ;  /* 0x0002000f5a005986 */ /* 0x0003e2000c10190e */
[----:B------:R-:W-:Y:S01]  /*96b0*/  ISETP.GT.AND P5, PT, R13, 0x20, P0 ;  /* 0x000000200d00780c */ /* 0x000fe200007a4270 */
[----:B------:R-:W-:Y:S02]  /*96c0*/  IMAD R45, R45, UR18, RZ ;  /* 0x000000122d2d7c24 */ /* 0x000fe4000f8e02ff */
[----:B------:R-:W-:Y:S01]  /*96d0*/  @P4 STG.E desc[UR14][R92.64+0x200], R37 ;  /* 0x000200255c004986 */ /* 0x000fe2000c10190e */
[----:B------:R-:W-:Y:S01]  /*96e0*/  ISETP.GT.AND P4, PT, R13, 0x21, P0 ;  /* 0x000000210d00780c */ /* 0x000fe20000784270 */
[----:B0-----:R-:W-:-:S02]  /*96f0*/  IMAD R11, R40, UR18, RZ ;  /* 0x00000012280b7c24 */ /* 0x001fc4000f8e02ff */
[----:B------:R0:W-:Y:S01]  /*9700*/  @P6 STG.E desc[UR14][R90.64+0x220], R9 ;  /* 0x000220095a006986 */ /* 0x0001e2000c10190e */
[----:B------:R-:W-:Y:S01]  /*9710*/  ISETP.GT.AND P6, PT, R13, 0x20, P2 ;  /* 0x000000200d00780c */ /* 0x000fe200017c4270 */
[----:B------:R-:W-:Y:S02]  /*9720*/  IMAD R47, R47, UR18, RZ ;  /* 0x000000122f2f7c24 */ /* 0x000fe4000f8e02ff */
[----:B------:R-:W-:Y:S01]  /*9730*/  @P1 STG.E desc[UR14][R92.64+0x220], R39 ;  /* 0x000220275c001986 */ /* 0x000fe2000c10190e */
[C---:B------:R-:W-:Y:S01]  /*9740*/  ISETP.GT.AND P1, PT, R13.reuse, 0x21, P2 ;  /* 0x000000210d00780c */ /* 0x040fe20001724270 */
[----:B-1----:R-:W-:Y:S02]  /*9750*/  IMAD R15, R42, UR18, RZ ;  /* 0x000000122a0f7c24 */ /* 0x002fe4000f8e02ff */
[----:B------:R1:W-:Y:S01]  /*9760*/  @P5 STG.E desc[UR14][R94.64+0x200], R11 ;  /* 0x0002000b5e005986 */ /* 0x0003e2000c10190e */
[----:B------:R-:W-:Y:S01]  /*9770*/  ISETP.GT.AND P5, PT, R13, 0x28, P0 ;  /* 0x000000280d00780c */ /* 0x000fe200007a4270 */
        /* <DEDUP_REMOVED lines=100> */
[----:B------:R-:W-:Y:S02]  /*9dc0*/  IMAD R83, R83, UR18, RZ ;  /* 0x0000001253537c24 */ /* 0x000fe4000f8e02ff */
[----:B------:R0:W-:Y:S01]  /*9dd0*/  @P1 STG.E desc[UR14][R126.64+0x220], R9 ;  /* 0x000220097e001986 */ /* 0x0001e2000c10190e */
[C---:B------:R-:W-:Y:S01]  /*9de0*/  ISETP.GT.AND P1, PT, R13.reuse, 0x68, P2 ;  /* 0x000000680d00780c */ /* 0x040fe20001724270 */
[----:B-1----:R-:W-:Y:S02]  /*9df0*/  IMAD R15, R78, UR18, RZ ;  /* 0x000000124e0f7c24 */ /* 0x002fe4000f8e02ff */
[----:B------:R-:W-:Y:S01]  /*9e00*/  @P6 STG.E desc[UR14][R128.64+0x220], R75 ;  /* 0x0002204b80006986 */ /* 0x000fe2000c10190e */
[----:B------:R-:W-:Y:S01]  /*9e10*/  ISETP.GT.AND P6, PT, R13, 0x69, P2 ;  /* 0x000000690d00780c */ /* 0x000fe200017c4270 */
[----:B------:R-:W-:Y:S02]  /*9e20*/  IMAD R85, R85, UR18, RZ ;  /* 0x0000001255557c24 */ /* 0x000fe4000f8e02ff */
[----:B------:R1:W-:Y:S01]  /*9e30*/  @P5 STG.E desc[UR14][R130.64+0x200], R11 ;  /* 0x0002000b82005986 */ /* 0x0003e2000c10190e */
[----:B------:R-:W-:Y:S01]  /*9e40*/  ISETP.GT.AND P5, PT, R13, 0x70, P0 ;  /* 0x000000700d00780c */ /* 0x000fe200007a4270 */
[----:B------:R-:W-:-:S02]  /*9e50*/  IMAD R87, R87, UR18, RZ ;  /* 0x0000001257577c24 */ /* 0x000fc4000f8e02ff */
[----:B------:R-:W-:Y:S01]  /*9e60*/  @P4 STG.E desc[UR14][R132.64+0x200], R77 ;  /* 0x0002004d84004986 */ /* 0x000fe2000c10190e */
[C---:B------:R-:W-:Y:S01]  /*9e70*/  ISETP.GT.AND P4, PT, R13.reuse, 0x71, P0 ;  /* 0x000000710d00780c */ /* 0x040fe20000784270 */
[----:B0-----:R-:W-:Y:S02]  /*9e80*/  IMAD R9, R80, UR18, RZ ;  /* 0x0000001250097c24 */ /* 0x001fe4000f8e02ff */
[----:B------:R-:W-:Y:S01]  /*9e90*/  @P1 STG.E desc[UR14][R130.64+0x220], R15 ;  /* 0x0002200f82001986 */ /* 0x000fe2000c10190e */
[----:B------:R-:W-:-:S03]  /*9ea0*/  ISETP.GT.AND P1, PT, R13, 0x70, P2 ;  /* 0x000000700d00780c */ /* 0x000fc60001724270 */
[----:B------:R-:W-:Y:S01]  /*9eb0*/  @P6 STG.E desc[UR14][R132.64+0x220], R79 ;  /* 0x0002204f84006986 */ /* 0x000fe2000c10190e */
[C---:B------:R-:W-:Y:S01]  /*9ec0*/  ISETP.GT.AND P6, PT, R13.reuse, 0x78, P2 ;  /* 0x000000780d00780c */ /* 0x040fe200017c4270 */
[----:B-1----:R-:W-:Y:S02]  /*9ed0*/  IMAD R11, R82, UR18, RZ ;  /* 0x00000012520b7c24 */ /* 0x002fe4000f8e02ff */
[----:B------:R0:W-:Y:S01]  /*9ee0*/  @P5 STG.E desc[UR14][R134.64+0x200], R9 ;  /* 0x0002000986005986 */ /* 0x0001e2000c10190e */
[C---:B------:R-:W-:Y:S02]  /*9ef0*/  ISETP.GT.AND P5, PT, R13.reuse, 0x71, P2 ;  /* 0x000000710d00780c */ /* 0x040fe400017a4270 */
[C---:B------:R-:W-:Y:S01]  /*9f00*/  ISETP.GT.AND P2, PT, R13.reuse, 0x79, P2 ;  /* 0x000000790d00780c */ /* 0x040fe20001744270 */
[----:B------:R1:W-:Y:S01]  /*9f10*/  @P4 STG.E desc[UR14][R136.64+0x200], R81 ;  /* 0x0002005188004986 */ /* 0x0003e2000c10190e */
[C---:B------:R-:W-:Y:S02]  /*9f20*/  ISETP.GT.AND P4, PT, R13.reuse, 0x78, P0 ;  /* 0x000000780d00780c */ /* 0x040fe40000784270 */
[----:B------:R-:W-:Y:S01]  /*9f30*/  ISETP.GT.AND P0, PT, R13, 0x79, P0 ;  /* 0x000000790d00780c */ /* 0x000fe20000704270 */
[----:B------:R-:W-:Y:S01]  /*9f40*/  IMAD R13, R84, UR18, RZ ;  /* 0x00000012540d7c24 */ /* 0x000fe2000f8e02ff */
[----:B------:R1:W-:Y:S01]  /*9f50*/  @P1 STG.E desc[UR14][R134.64+0x220], R11 ;  /* 0x0002200b86001986 */ /* 0x0003e2000c10190e */
[----:B0-----:R-:W-:-:S04]  /*9f60*/  IMAD R9, R86, UR18, RZ ;  /* 0x0000001256097c24 */ /* 0x001fc8000f8e02ff */
[----:B------:R1:W-:Y:S04]  /*9f70*/  @P5 STG.E desc[UR14][R136.64+0x220], R83 ;  /* 0x0002205388005986 */ /* 0x0003e8000c10190e */
[----:B------:R1:W-:Y:S04]  /*9f80*/  @P4 STG.E desc[UR14][R140.64+0x200], R13 ;  /* 0x0002000d8c004986 */ /* 0x0003e8000c10190e */
[----:B------:R1:W-:Y:S04]  /*9f90*/  @P0 STG.E desc[UR14][R138.64+0x200], R85 ;  /* 0x000200558a000986 */ /* 0x0003e8000c10190e */
[----:B------:R1:W-:Y:S04]  /*9fa0*/  @P6 STG.E desc[UR14][R140.64+0x220], R9 ;  /* 0x000220098c006986 */ /* 0x0003e8000c10190e */
[----:B------:R1:W-:Y:S02]  /*9fb0*/  @P2 STG.E desc[UR14][R138.64+0x220], R87 ;  /* 0x000220578a002986 */ /* 0x0003e4000c10190e */
.L_x_251:
[----:B------:R-:W-:Y:S05]  /*9fc0*/  BSYNC B0 ;  /* 0x0000000000007941 */ /* 0x000fea0003800000 */
.L_x_25:
[----:B------:R-:W-:Y:S01]  /*9fd0*/  ULDC UR8, c[0x0][0xc] ;  /* 0x0000030000087ab9 */ /* 0x000fe20000000800 */
[----:B------:R-:W-:Y:S01]  /*9fe0*/  ULDC UR9, c[0x0][0x10] ;  /* 0x0000040000097ab9 */ /* 0x000fe20000000800 */
[----:B-12---:R-:W1:Y:S01]  /*9ff0*/  LDC R9, c[0x0][0x14] ;  /* 0x00000500ff097b82 */ /* 0x006e620000000800 */
[----:B------:R-:W-:Y:S01]  /*a000*/  UIMAD.WIDE.U32 UR8, UR8, UR9, URZ ;  /* 0x00000009080872a5 */ /* 0x000fe2000f8e003f */
[----:B0-----:R-:W-:Y:S01]  /*a010*/  PRMT R10, RZ, 0x7610, R10 ;  /* 0x00007610ff0a7816 */ /* 0x001fe2000000000a */
[----:B------:R-:W-:-:S04]  /*a020*/  IMAD.MOV.U32 R4, RZ, RZ, -0x1 ;  /* 0xffffffffff047424 */ /* 0x000fc800078e00ff */
[----:B-1----:R-:W-:-:S04]  /*a030*/  IMAD.WIDE.U32 R2, R9, UR8, R2 ;  /* 0x0000000809027c25 */ /* 0x002fc8000f8e0002 */
[----:B------:R-:W-:Y:S01]  /*a040*/  IMAD R9, R9, UR9, RZ ;  /* 0x0000000909097c24 */ /* 0x000fe2000f8e02ff */
[----:B------:R-:W-:Y:S02]  /*a050*/  ULDC.64 UR8, c[0x0][0x750] ;  /* 0x0001d40000087ab9 */ /* 0x000fe40000000a00 */
[----:B------:R-:W-:Y:S01]  /*a060*/  ISETP.GE.U32.AND P0, PT, R2, UR8, PT ;  /* 0x0000000802007c0c */ /* 0x000fe2000bf06070 */
[----:B------:R-:W-:Y:S02]  /*a070*/  IMAD.IADD R3, R3, 0x1, R9 ;  /* 0x0000000103037824 */ /* 0x000fe400078e0209 */
[----:B------:R-:W-:-:S03]  /*a080*/  IMAD.MOV.U32 R9, RZ, RZ, -0x1 ;  /* 0xffffffffff097424 */ /* 0x000fc600078e00ff */
[----:B------:R-:W-:-:S13]  /*a090*/  ISETP.GE.U32.AND.EX P0, PT, R3, UR9, PT, P0 ;  /* 0x0000000903007c0c */ /* 0x000fda000bf06100 */
[----:B------:R-:W-:Y:S05]  /*a0a0*/  @P0 BRA `(.L_x_252) ;  /* 0x0000000400600947 */ /* 0x000fea0003800000 */
[----:B------:R-:W0:Y:S01]  /*a0b0*/  S2R R18, SR_CTAID.X ;  /* 0x0000000000127919 */ /* 0x000e220000002500 */
[----:B------:R-:W1:Y:S01]  /*a0c0*/  LDC.64 R16, c[0x0][0x728] ;  /* 0x0001ca00ff107b82 */ /* 0x000e620000000a00 */
[----:B------:R-:W-:Y:S01]  /*a0d0*/  ULDC UR8, c[0x0][0x150] ;  /* 0x0000540000087ab9 */ /* 0x000fe20000000800 */
[----:B------:R-:W-:Y:S01]  /*a0e0*/  IMAD.MOV.U32 R14, RZ, RZ, R2 ;  /* 0x000000ffff0e7224 */ /* 0x000fe200078e0002 */
[----:B------:R-:W2:Y:S01]  /*a0f0*/  S2R R24, SR_CTAID.Y ;  /* 0x0000000000187919 */ /* 0x000ea20000002600 */
[----:B------:R-:W-:-:S04]  /*a100*/  IMAD.MOV.U32 R15, RZ, RZ, R3 ;  /* 0x000000ffff0f7224 */ /* 0x000fc800078e0003 */
[----:B------:R-:W2:Y:S08]  /*a110*/  LDC R23, c[0x0][0x144] ;  /* 0x00005100ff177b82 */ /* 0x000eb00000000800 */
[----:B------:R-:W2:Y:S08]  /*a120*/  LDC R4, c[0x0][0x730] ;  /* 0x0001cc00ff047b82 */ /* 0x000eb00000000800 */
[----:B------:R-:W2:Y:S01]  /*a130*/  LDC.64 R20, c[0x0][0x720] ;  /* 0x0001c800ff147b82 */ /* 0x000ea20000000a00 */
[----:B-1----:R-:W-:-:S04]  /*a140*/  ISETP.NE.U32.AND P0, PT, R16, RZ, PT ;  /* 0x000000ff1000720c */ /* 0x002fc80003f05070 */
[----:B------:R-:W-:Y:S02]  /*a150*/  ISETP.NE.AND.EX P0, PT, R17, RZ, PT, P0 ;  /* 0x000000ff1100720c */ /* 0x000fe40003f05300 */
[----:B0-----:R-:W-:-:S05]  /*a160*/  I2FP.F32.U32 R9, R18 ;  /* 0x0000001200097245 */ /* 0x001fca0000201000 */
[----:B------:R-:W-:-:S04]  /*a170*/  FMUL R9, R9, UR8 ;  /* 0x0000000809097c20 */ /* 0x000fc80008400000 */
[----:B------:R0:W1:Y:S02]  /*a180*/  F2I.U32.TRUNC.NTZ R22, R9 ;  /* 0x0000000900167305 */ /* 0x000064000020f000 */
[----:B------:R-:W-:Y:S05]  /*a190*/  @!P0 BRA `(.L_x_253) ;  /* 0x0000000000288947 */ /* 0x000fea0003800000 */
[----:B0-----:R-:W0:Y:S02]  /*a1a0*/  LDC R9, c[0x0][0x734] ;  /* 0x0001cd00ff097b82 */ /* 0x001e240000000800 */
        /* <DEDUP_REMOVED lines=9> */
.L_x_253:
[----:B------:R-:W5:Y:S01]  /*a240*/  LDC.64 R28, c[0x0][0x740] ;  /* 0x0001d000ff1c7b82 */ /* 0x000f620000000a00 */
[-CC-:B--2---:R-:W-:Y:S01]  /*a250*/  SHF.R.U64 R19, R14, R4.reuse, R15.reuse ;  /* 0x000000040e137219 */ /* 0x184fe2000000120f */
[----:B-1----:R-:W-:Y:S01]  /*a260*/  IMAD.MOV R22, RZ, RZ, -R22 ;  /* 0x000000ffff167224 */ /* 0x002fe200078e0a16 */
[----:B------:R-:W-:Y:S01]  /*a270*/  SHF.R.U32.HI R4, RZ, R4, R15 ;  /* 0x00000004ff047219 */ /* 0x000fe2000001160f */
[----:B------:R-:W-:Y:S01]  /*a280*/  ULDC UR8, c[0x0][0x154] ;  /* 0x0000550000087ab9 */ /* 0x000fe20000000800 */
[----:B0-----:R-:W-:Y:S01]  /*a290*/  IADD3 R9, P0, RZ, -R19, RZ ;  /* 0x80000013ff097210 */ /* 0x001fe20007f1e0ff */
[----:B------:R-:W-:Y:S02]  /*a2a0*/  IMAD R25, R23, R22, R18 ;  /* 0x0000001617197224 */ /* 0x000fe400078e0212 */
[----:B------:R-:W0:Y:S01]  /*a2b0*/  LDC R12, c[0x0][0x718] ;  /* 0x0001c600ff0c7b82 */ /* 0x000e220000000800 */
[----:B------:R-:W-:Y:S02]  /*a2c0*/  IMAD.MOV.U32 R13, RZ, RZ, 0x1 ;  /* 0x00000001ff0d7424 */ /* 0x000fe400078e00ff */
[----:B------:R-:W-:-:S04]  /*a2d0*/  IMAD.X R11, RZ, RZ, ~R4, P0 ;  /* 0x000000ffff0b7224 */ /* 0x000fc800000e0e04 */
[-C--:B------:R-:W-:Y:S01]  /*a2e0*/  IMAD R4, R11, R20.reuse, RZ ;  /* 0x000000140b047224 */ /* 0x080fe200078e02ff */
[----:B------:R-:W1:Y:S01]  /*a2f0*/  LDC R14, c[0x0][0x708] ;  /* 0x0001c200ff0e7b82 */ /* 0x000e620000000800 */
[----:B------:R-:W-:-:S04]  /*a300*/  IMAD.WIDE.U32 R10, R9, R20, R2 ;  /* 0x00000014090a7225 */ /* 0x000fc800078e0002 */
[----:B------:R-:W-:Y:S01]  /*a310*/  IMAD R9, R9, R21, R4 ;  /* 0x0000001509097224 */ /* 0x000fe200078e0204 */
[----:B------:R-:W-:Y:S02]  /*a320*/  I2FP.F32.U32 R4, R24 ;  /* 0x0000001800047245 */ /* 0x000fe40000201000 */
[----:B------:R-:W2:Y:S01]  /*a330*/  LDC R26, c[0x0][0x758] ;  /* 0x0001d600ff1a7b82 */ /* 0x000ea20000000800 */
[----:B------:R-:W-:Y:S01]  /*a340*/  IMAD.IADD R9, R11, 0x1, R9 ;  /* 0x000000010b097824 */ /* 0x000fe200078e0209 */
[----:B-----5:R-:W-:Y:S01]  /*a350*/  ISETP.NE.U32.AND P0, PT, R28, RZ, PT ;  /* 0x000000ff1c00720c */ /* 0x020fe20003f05070 */
[----:B------:R-:W-:Y:S01]  /*a360*/  FMUL R4, R4, UR8 ;  /* 0x0000000804047c20 */ /* 0x000fe20008400000 */
[----:B------:R-:W-:Y:S02]  /*a370*/  IMAD.MOV.U32 R11, RZ, RZ, -0x1 ;  /* 0xffffffffff0b7424 */ /* 0x000fe400078e00ff */
[----:B------:R-:W-:Y:S01]  /*a380*/  ISETP.NE.AND.EX P0, PT, R29, RZ, PT, P0 ;  /* 0x000000ff1d00720c */ /* 0x000fe20003f05300 */
[----:B------:R1:W2:Y:S01]  /*a390*/  F2I.U32.TRUNC.NTZ R21, R4 ;  /* 0x0000000400157305 */ /* 0x0002a2000020f000 */
[----:B------:R-:W3:Y:S01]  /*a3a0*/  LDC R23, c[0x0][0x148] ;  /* 0x00005200ff177b82 */ /* 0x000ee20000000800 */
[----:B0-----:R-:W-:-:S02]  /*a3b0*/  SHF.R.U64 R18, R10, R12, R9 ;  /* 0x0000000c0a127219 */ /* 0x001fc40000001209 */
[----:B------:R-:W-:-:S05]  /*a3c0*/  SHF.R.U32.HI R9, RZ, R12, R9 ;  /* 0x0000000cff097219 */ /* 0x000fca0000011609 */
[----:B------:R-:W0:Y:S01]  /*a3d0*/  LDC R22, c[0x0][0x700] ;  /* 0x0001c000ff167b82 */ /* 0x000e220000000800 */
[-CC-:B-1----:R-:W-:Y:S02]  /*a3e0*/  SHF.R.U64 R16, R18, R14.reuse, R9.reuse ;  /* 0x0000000e12107219 */ /* 0x182fe40000001209 */
[----:B------:R-:W-:-:S05]  /*a3f0*/  SHF.R.U32.HI R9, RZ, R14, R9 ;  /* 0x0000000eff097219 */ /* 0x000fca0000011609 */
[----:B------:R-:W1:Y:S01]  /*a400*/  LDC R30, c[0x0][0x748] ;  /* 0x0001d200ff1e7b82 */ /* 0x000e620000000800 */
[-C--:B--2---:R-:W-:Y:S02]  /*a410*/  SHF.L.U32 R10, R11, R26.reuse, RZ ;  /* 0x0000001a0b0a7219 */ /* 0x084fe400000006ff */
[-CC-:B------:R-:W-:Y:S02]  /*a420*/  SHF.R.U64 R20, R16, R26.reuse, R9.reuse ;  /* 0x0000001a10147219 */ /* 0x180fe40000001209 */
[----:B------:R-:W-:Y:S02]  /*a430*/  SHF.R.U32.HI R11, RZ, R26, R9 ;  /* 0x0000001aff0b7219 */ /* 0x000fe40000011609 */
[----:B------:R-:W-:Y:S01]  /*a440*/  LOP3.LUT R27, RZ, R10, RZ, 0x33, !PT ;  /* 0x0000000aff1b7212 */ /* 0x000fe200078e33ff */
[----:B------:R-:W2:Y:S01]  /*a450*/  LDC R31, c[0x0][0x738] ;  /* 0x0001ce00ff1f7b82 */ /* 0x000ea20000000800 */
[----:B------:R-:W-:Y:S01]  /*a460*/  SHF.L.U32 R26, R13, R26, RZ ;  /* 0x0000001a0d1a7219 */ /* 0x000fe200000006ff */
[----:B------:R-:W-:-:S06]  /*a470*/  IMAD.MOV.U32 R10, RZ, RZ, R20 ;  /* 0x000000ffff0a7224 */ /* 0x000fcc00078e0014 */
[----:B------:R-:W0:Y:S01]  /*a480*/  LDC R32, c[0x0][0x710] ;  /* 0x0001c400ff207b82 */ /* 0x000e220000000800 */
[----:B------:R-:W-:Y:S05]  /*a490*/  @!P0 BRA `(.L_x_254) ;  /* 0x0000000000288947 */ /* 0x000fea0003800000 */
[----:B------:R-:W5:Y:S02]  /*a4a0*/  LDC R9, c[0x0][0x74c] ;  /* 0x0001d300ff097b82 */ /* 0x000f640000000800 */
[----:B-----5:R-:W-:-:S05]  /*a4b0*/  IADD3 R9, P0, R20, R9, RZ ;  /* 0x0000000914097210 */ /* 0x020fca0007f1e0ff */
[----:B------:R-:W-:-:S04]  /*a4c0*/  IMAD.X R17, RZ, RZ, R11, P0 ;  /* 0x000000ffff117224 */ /* 0x000fc800000e060b */
[----:B------:R-:W-:-:S04]  /*a4d0*/  IMAD.WIDE.U32 R10, R17, R28, RZ ;  /* 0x0000001c110a7225 */ /* 0x000fc800078e00ff */
[----:B------:R-:W-:-:S04]  /*a4e0*/  IMAD.WIDE.U32 R12, P0, R9, R29, R10 ;  /* 0x0000001d090c7225 */ /* 0x000fc8000780000a */
[----:B------:R-:W-:Y:S01]  /*a4f0*/  IMAD.WIDE.U32 R10, R9, R28, RZ ;  /* 0x0000001c090a7225 */ /* 0x000fe200078e00ff */
[----:B------:R-:W-:-:S03]  /*a500*/  MOV R14, R13 ;  /* 0x0000000d000e7202 */ /* 0x000fc60000000f00 */
[----:B------:R-:W-:Y:S01]  /*a510*/  IMAD.X R15, RZ, RZ, RZ, P0 ;  /* 0x000000ffff0f7224 */ /* 0x000fe200000e06ff */
[----:B------:R-:W-:-:S05]  /*a520*/  IADD3 RZ, P0, R11, R12, RZ ;  /* 0x0000000c0bff7210 */ /* 0x000fca0007f1e0ff */
[----:B------:R-:W-:-:S08]  /*a530*/  IMAD.WIDE.U32.X R10, R17, R29, R14, P0 ;  /* 0x0000001d110a7225 */ /* 0x000fd000000e040e */
.L_x_254:
[----:B-1----:R-:W-:Y:S01]  /*a540*/  SHF.R.U64 R4, R10, R30, R11 ;  /* 0x0000001e0a047219 */ /* 0x002fe2000000120b */
[----:B0-----:R-:W-:Y:S01]  /*a550*/  VIADD R13, R22, 0xffffffff ;  /* 0xffffffff160d7836 */ /* 0x001fe20000000000 */
[----:B------:R-:W-:Y:S01]  /*a560*/  LOP3.LUT R11, R16, R27, RZ, 0xc0, !PT ;  /* 0x0000001b100b7212 */ /* 0x000fe200078ec0ff */
[----:B------:R-:W-:Y:S02]  /*a570*/  IMAD.MOV R21, RZ, RZ, -R21 ;  /* 0x000000ffff157224 */ /* 0x000fe400078e0a15 */
[----:B------:R-:W-:Y:S02]  /*a580*/  IMAD.MOV R9, RZ, RZ, -R4 ;  /* 0x000000ffff097224 */ /* 0x000fe400078e0a04 */
[----:B------:R-:W-:Y:S01]  /*a590*/  IMAD R12, R26, R4, R11 ;  /* 0x000000041a0c7224 */ /* 0x000fe200078e020b */
[----:B------:R-:W-:Y:S01]  /*a5a0*/  LOP3.LUT R11, R18, R13, RZ, 0xc0, !PT ;  /* 0x0000000d120b7212 */ /* 0x000fe200078ec0ff */
[----:B---3--:R-:W-:Y:S02]  /*a5b0*/  @P3 IMAD R25, R23, R21, R24 ;  /* 0x0000001517193224 */ /* 0x008fe400078e0218 */
[----:B--2---:R-:W-:-:S02]  /*a5c0*/  IMAD R4, R9, R31, R20 ;  /* 0x0000001f09047224 */ /* 0x004fc400078e0214 */
[----:B------:R-:W-:Y:S02]  /*a5d0*/  IMAD R12, R12, R32, R25 ;  /* 0x000000200c0c7224 */ /* 0x000fe400078e0219 */
[----:B------:R-:W-:Y:S02]  /*a5e0*/  IMAD R11, R4, R22, R11 ;  /* 0x00000016040b7224 */ /* 0x000fe400078e020b */
[----:B------:R-:W-:Y:S02]  /*a5f0*/  IMAD.MOV.U32 R10, RZ, RZ, 0x1 ;  /* 0x00000001ff0a7424 */ /* 0x000fe400078e00ff */
[----:B------:R-:W-:Y:S01]  /*a600*/  IMAD.MOV.U32 R4, RZ, RZ, R19 ;  /* 0x000000ffff047224 */ /* 0x000fe200078e0013 */
[----:B------:R-:W-:Y:S02]  /*a610*/  SEL R9, R11, R12, !P3 ;  /* 0x0000000c0b097207 */ /* 0x000fe40005800000 */
[----:B------:R-:W-:-:S07]  /*a620*/  SEL R12, R12, R11, !P3 ;  /* 0x0000000b0c0c7207 */ /* 0x000fce0005800000 */
.L_x_252:
[----:B------:R-:W-:-:S13]  /*a630*/  LOP3.LUT P0, RZ, R10, 0xff, RZ, 0xc0, !PT ;  /* 0x000000ff0aff7812 */ /* 0x000fda000780c0ff */
[----:B------:R-:W-:Y:S05]  /*a640*/  @P0 BRA `(.L_x_255) ;  /* 0xffffff6c00140947 */ /* 0x000fea000383ffff */
[----:B------:R-:W-:Y:S05]  /*a650*/  EXIT ;  /* 0x000000000000794d */ /* 0x000fea0003800000 */
.L_x_7:
[----:B0-----:R-:W-:Y:S01]  /*a660*/  ULDC.64 UR4, c[0x0][0x750] ;  /* 0x0001d40000047ab9 */ /* 0x001fe20000000a00 */
        /* <DEDUP_REMOVED lines=25> */
.L_x_257:
[----:B------:R-:W0:Y:S01]  /*a800*/  LDC.64 R24, c[0x0][0x740] ;  /* 0x0001d000ff187b82 */ /* 0x000e220000000a00 */
[-CC-:B------:R-:W-:Y:S01]  /*a810*/  SHF.R.U64 R14, R8, R12.reuse, R9.reuse ;  /* 0x0000000c080e7219 */ /* 0x180fe20000001209 */
[----:B------:R-:W-:Y:S01]  /*a820*/  IMAD.MOV.U32 R26, RZ, RZ, 0x1 ;  /* 0x00000001ff1a7424 */ /* 0x000fe200078e00ff */
[----:B------:R-:W-:Y:S02]  /*a830*/  SHF.R.U32.HI R4, RZ, R12, R9 ;  /* 0x0000000cff047219 */ /* 0x000fe40000011609 */
[----:B------:R-:W-:-:S03]  /*a840*/  IADD3 R7, P0, RZ, -R14, RZ ;  /* 0x8000000eff077210 */ /* 0x000fc60007f1e0ff */
[----:B------:R-:W1:Y:S02]  /*a850*/  LDC R8, c[0x0][0x718] ;  /* 0x0001c600ff087b82 */ /* 0x000e640000000800 */
[----:B------:R-:W-:-:S04]  /*a860*/  IMAD.X R5, RZ, RZ, ~R4, P0 ;  /* 0x000000ffff057224 */ /* 0x000fc800000e0e04 */
[-C--:B------:R-:W-:Y:S02]  /*a870*/  IMAD R6, R5, R18.reuse, RZ ;  /* 0x0000001205067224 */ /* 0x080fe400078e02ff */
[----:B------:R-:W2:Y:S01]  /*a880*/  LDC R16, c[0x0][0x708] ;  /* 0x0001c200ff107b82 */ /* 0x000ea20000000800 */
[----:B------:R-:W-:-:S04]  /*a890*/  IMAD.WIDE.U32 R4, R7, R18, R2 ;  /* 0x0000001207047225 */ /* 0x000fc800078e0002 */
[----:B------:R-:W-:Y:S02]  /*a8a0*/  IMAD R7, R7, R19, R6 ;  /* 0x0000001307077224 */ /* 0x000fe400078e0206 */
[----:B------:R-:W-:Y:S01]  /*a8b0*/  IMAD.MOV.U32 R6, RZ, RZ, -0x1 ;  /* 0xffffffffff067424 */ /* 0x000fe200078e00ff */
        /* <DEDUP_REMOVED lines=28> */
.L_x_258:
[----:B-1----:R-:W-:Y:S01]  /*aa80*/  SHF.R.U64 R5, R4, R19, R5 ;  /* 0x0000001304057219 */ /* 0x002fe20000001205 */
[----:B0-----:R-:W-:Y:S01]  /*aa90*/  VIADD R9, R18, 0xffffffff ;  /* 0xffffffff12097836 */ /* 0x001fe20000000000 */
[----:B------:R-:W-:Y:S01]  /*aaa0*/  SHF.L.U32 R6, R26, R23, RZ ;  /* 0x000000171a067219 */ /* 0x000fe200000006ff */
[----:B------:R-:W-:Y:S01]  /*aab0*/  @P3 IMAD R13, R21, R20, R10 ;  /* 0x00000014150d3224 */ /* 0x000fe200078e020a */
[----:B------:R-:W-:Y:S01]  /*aac0*/  LOP3.LUT R4, R17, R28, RZ, 0xc0, !PT ;  /* 0x0000001c11047212 */ /* 0x000fe200078ec0ff */
[----:B------:R-:W-:Y:S01]  /*aad0*/  IMAD.MOV R7, RZ, RZ, -R5 ;  /* 0x000000ffff077224 */ /* 0x000fe200078e0a05 */
[----:B------:R-:W-:-:S03]  /*aae0*/  LOP3.LUT R9, R12, R9, RZ, 0xc0, !PT ;  /* 0x000000090c097212 */ /* 0x000fc600078ec0ff */
[----:B------:R-:W-:Y:S02]  /*aaf0*/  IMAD R6, R6, R5, R4 ;  /* 0x0000000506067224 */ /* 0x000fe400078e0204 */
[----:B--2---:R-:W-:Y:S02]  /*ab00*/  IMAD R4, R7, R22, R16 ;  /* 0x0000001607047224 */ /* 0x004fe400078e0210 */
[----:B---3--:R-:W-:Y:S02]  /*ab10*/  IMAD R5, R6, R27, R13 ;  /* 0x0000001b06057224 */ /* 0x008fe400078e020d */
[----:B------:R-:W-:Y:S02]  /*ab20*/  IMAD.MOV.U32 R6, RZ, RZ, 0x1 ;  /* 0x00000001ff067424 */ /* 0x000fe400078e00ff */
[----:B------:R-:W-:-:S03]  /*ab30*/  IMAD R8, R4, R18, R9 ;  /* 0x0000001204087224 */ /* 0x000fc600078e0209 */
[----:B------:R-:W-:Y:S02]  /*ab40*/  PRMT R4, R6, 0x7610, R4 ;  /* 0x0000761006047816 */ /* 0x000fe40000000004 */
[----:B------:R-:W-:Y:S02]  /*ab50*/  SEL R6, R8, R5, !P3 ;  /* 0x0000000508067207 */ /* 0x000fe40005800000 */
[----:B------:R-:W-:Y:S01]  /*ab60*/  SEL R5, R5, R8, !P3 ;  /* 0x0000000805057207 */ /* 0x000fe20005800000 */
[----:B------:R-:W-:-:S07]  /*ab70*/  IMAD.MOV.U32 R8, RZ, RZ, R14 ;  /* 0x000000ffff087224 */ /* 0x000fce00078e000e */
.L_x_256:
[----:B------:R-:W-:-:S08]  /*ab80*/  NOP ;  /* 0x0000000000007918 */ /* 0x000fd00000000000 */
[----:B------:R-:W0:-:S00]  /*ab90*/  USETMAXREG.DEALLOC.CTAPOOL 0x28 ;  /* 0x00000028000079c8 */ /* 0x000e0000080e0500 */
[----:B------:R-:W-:-:S13]  /*aba0*/  ISETP.NE.AND P0, PT, RZ, UR7, PT ;  /* 0x00000007ff007c0c */ /* 0x000fda000bf05270 */
[----:B------:R-:W-:Y:S05]  /*abb0*/  @P0 EXIT ;  /* 0x000000000000094d */ /* 0x000fea0003800000 */
[----:B0-----:R-:W-:Y:S01]  /*abc0*/  LOP3.LUT P0, RZ, R4, 0xff, RZ, 0xc0, !PT ;  /* 0x000000ff04ff7812 */ /* 0x001fe2000780c0ff */
[----:B------:R-:W-:Y:S02]  /*abd0*/  IMAD.MOV.U32 R10, RZ, RZ, 0x1 ;  /* 0x00000001ff0a7424 */ /* 0x000fe400078e00ff */
[----:B------:R-:W-:-:S10]  /*abe0*/  IMAD.MOV.U32 R11, RZ, RZ, RZ ;  /* 0x000000ffff0b7224 */ /* 0x000fd400078e00ff */
[----:B------:R-:W-:Y:S05]  /*abf0*/  @!P0 BRA `(.L_x_259) ;  /* 0x0000000c00848947 */ /* 0x000fea0003800000 */
[----:B------:R-:W0:Y:S01]  /*ac00*/  S2UR UR8, SR_CgaCtaId ;  /* 0x00000000000879c3 */ /* 0x000e220000008800 */
[----:B------:R-:W-:Y:S01]  /*ac10*/  ULDC UR4, c[0x0][0x28c] ;  /* 0x0000a30000047ab9 */ /* 0x000fe20000000800 */
[----:B------:R-:W-:Y:S01]  /*ac20*/  ULDC UR10, c[0x0][0x758] ;  /* 0x0001d600000a7ab9 */ /* 0x000fe20000000800 */
[----:B------:R-:W-:Y:S01]  /*ac30*/  UIADD3 UR11, UR4, 0x7f, URZ ;  /* 0x0000007f040b7890 */ /* 0x000fe2000fffe03f */
[----:B------:R-:W-:Y:S01]  /*ac40*/  BSSY B0, `(.L_x_259) ;  /* 0x00000dc000007945 */ /* 0x000fe20003800000 */
[----:B------:R-:W-:Y:S01]  /*ac50*/  UMOV UR12, 0xffffffff ;  /* 0xffffffff000c7882 */ /* 0x000fe20000000000 */
[----:B------:R-:W-:Y:S01]  /*ac60*/  ULDC UR5, c[0x0][0x700] ;  /* 0x0001c00000057ab9 */ /* 0x000fe20000000800 */
[----:B------:R-:W-:Y:S01]  /*ac70*/  UMOV UR13, 0x1 ;  /* 0x00000001000d7882 */ /* 0x000fe20000000000 */
[----:B------:R-:W-:Y:S01]  /*ac80*/  USHF.L.U32 UR21, UR12, UR10, URZ ;  /* 0x0000000a0c157299 */ /* 0x000fe2000800063f */
[----:B------:R-:W-:Y:S01]  /*ac90*/  IMAD.MOV.U32 R12, RZ, RZ, 0x1 ;  /* 0x00000001ff0c7424 */ /* 0x000fe200078e00ff */
[----:B------:R-:W-:Y:S01]  /*aca0*/  UIADD3 UR4, UR5, -0x1, URZ ;  /* 0xffffffff05047890 */ /* 0x000fe2000fffe03f */
[----:B------:R-:W-:Y:S01]  /*acb0*/  IMAD.MOV.U32 R10, RZ, RZ, 0x1 ;  /* 0x00000001ff0a7424 */ /* 0x000fe200078e00ff */
[----:B------:R-:W-:Y:S01]  /*acc0*/  USHF.R.S32.HI UR12, URZ, 0x1f, UR11 ;  /* 0x0000001f3f0c7899 */ /* 0x000fe2000801140b */
[----:B------:R-:W-:Y:S01]  /*acd0*/  IMAD.MOV.U32 R11, RZ, RZ, RZ ;  /* 0x000000ffff0b7224 */ /* 0x000fe200078e00ff */
[----:B------:R-:W-:Y:S01]  /*ace0*/  ULDC UR9, c[0x0][0xc] ;  /* 0x0000030000097ab9 */ /* 0x000fe20000000800 */
[----:B------:R-:W-:-:S02]  /*acf0*/  USHF.L.U32 UR5, UR13, UR10, URZ ;  /* 0x0000000a0d057299 */ /* 0x000fc4000800063f */
[----:B------:R-:W-:Y:S01]  /*ad00*/  ULEA.HI UR12, UR12, UR11, URZ, 0x7 ;  /* 0x0000000b0c0c7291 */ /* 0x000fe2000f8f383f */
[----:B------:R-:W-:Y:S01]  /*ad10*/  ULDC UR10, c[0x0][0x10] ;  /* 0x00000400000a7ab9 */ /* 0x000fe20000000800 */
[----:B------:R-:W-:Y:S02]  /*ad20*/  ULOP3.LUT UR36, UR6, 0x2, URZ, 0xfc, !UPT ;  /* 0x0000000206247892 */ /* 0x000fe4000f8efc3f */
[----:B------:R-:W-:Y:S02]  /*ad30*/  USHF.R.S32.HI UR22, URZ, 0x7, UR12 ;  /* 0x000000073f167899 */ /* 0x000fe4000801140c */
[----:B0-----:R-:W-:Y:S02]  /*ad40*/  USHF.L.U32 UR7, UR8, 0x6, URZ ;  /* 0x0000000608077899 */ /* 0x001fe4000800063f */
[----:B------:R-:W-:Y:S02]  /*ad50*/  USHF.L.U32 UR8, UR8, 0xd, URZ ;  /* 0x0000000d08087899 */ /* 0x000fe4000800063f */
[----:B------:R-:W-:-:S02]  /*ad60*/  ULOP3.LUT UR7, UR7, 0x40, URZ, 0xc0, !UPT ;  /* 0x0000004007077892 */ /* 0x000fc4000f8ec03f */
[----:B------:R-:W-:Y:S02]  /*ad70*/  ULOP3.LUT UR23, UR8, 0x2000, URZ, 0xc0, !UPT ;  /* 0x0000200008177892 */ /* 0x000fe4000f8ec03f */
[----:B------:R-:W-:Y:S02]  /*ad80*/  UIMAD.WIDE.U32 UR8, UR9, UR10, URZ ;  /* 0x0000000a090872a5 */ /* 0x000fe4000f8e003f */
[----:B------:R-:W-:Y:S01]  /*ad90*/  ULOP3.LUT UR21, URZ, UR21, URZ, 0x33, !UPT ;  /* 0x000000153f157292 */ /* 0x000fe2000f8e333f */
[----:B------:R-:W-:Y:S01]  /*ada0*/  ULDC UR10, c[0x0][0x14] ;  /* 0x00000500000a7ab9 */ /* 0x000fe20000000800 */
[----:B------:R-:W-:Y:S02]  /*adb0*/  ULOP3.LUT UR23, UR23, 0x18180, URZ, 0xfc, !UPT ;  /* 0x0001818017177892 */ /* 0x000fe4000f8efc3f */
[----:B------:R-:W-:Y:S02]  /*adc0*/  UIMAD.WIDE.U32 UR34, UR8, UR10, URZ ;  /* 0x0000000a082272a5 */ /* 0x000fe4000f8e003f */
[----:B------:R-:W-:-:S02]  /*add0*/  UIMAD UR29, UR9, UR10, URZ ;  /* 0x0000000a091d72a4 */ /* 0x000fc4000f8e023f */
[----:B------:R-:W-:Y:S02]  /*ade0*/  UIADD3 UR42, UR22, 0x1, URZ ;  /* 0x00000001162a7890 */ /* 0x000fe4000fffe03f */
[----:B------:R-:W-:Y:S01]  /*adf0*/  UIADD3 UR29, UR35, UR29, URZ ;  /* 0x0000001d231d7290 */ /* 0x000fe2000fffe03f */
[----:B------:R-:W-:-:S11]  /*ae00*/  ULDC.64 UR38, c[0x0][0x198] ;  /* 0x0000660000267ab9 */ /* 0x000fd60000000a00 */
.L_x_270:
[----:B------:R-:W-:-:S03]  /*ae10*/  UMOV UR8, 0xffffffff ;  /* 0xffffffff00087882 */ /* 0x000fc60000000000 */
[----:B------:R-:W-:Y:S05]  /*ae20*/  BRA.DIV UR8, `(.L_x_260) ;  /* 0x00000012081c7947 */ /* 0x000fea000b800000 */
[----:B------:R-:W-:-:S13]  /*ae30*/  ELECT P0, URZ, PT ;  /* 0x00000000003f782f */ /* 0x000fda0003800000 */
.L_x_283:
[----:B------:R-:W0:Y:S01]  /*ae40*/  LDC R4, c[0x0][0x28c] ;  /* 0x0000a300ff047b82 */ /* 0x000e220000000800 */
[----:B------:R-:W-:Y:S01]  /*ae50*/  BSSY B1, `(.L_x_261) ;  /* 0x0000048000017945 */ /* 0x000fe20003800000 */
[----:B0-----:R-:W-:-:S13]  /*ae60*/  ISETP.LT.OR P0, PT, R4, 0x1, !P0 ;  /* 0x000000010400780c */ /* 0x001fda0004701670 */
[----:B------:R-:W-:Y:S05]  /*ae70*/  @P0 BRA `(.L_x_262) ;  /* 0x0000000400140947 */ /* 0x000fea0003800000 */
[C---:B------:R-:W-:Y:S01]  /*ae80*/  IMAD.SHL.U32 R20, R5.reuse, 0x4, RZ ;  /* 0x0000000405147824 */ /* 0x040fe200078e00ff */
[----:B------:R-:W-:Y:S01]  /*ae90*/  LEA R9, R6, UR7, 0x7 ;  /* 0x0000000706097c11 */ /* 0x000fe2000f8e38ff */
[----:B------:R-:W-:Y:S01]  /*aea0*/  IMAD.SHL.U32 R13, R5, 0x100, RZ ;  /* 0x00000100050d7824 */ /* 0x000fe200078e00ff */
[----:B------:R-:W-:Y:S01]  /*aeb0*/  CS2R R16, SRZ ;  /* 0x0000000000107805 */ /* 0x000fe2000001ff00 */
[----:B------:R-:W-:Y:S02]  /*aec0*/  IMAD.U32 R18, RZ, RZ, UR42 ;  /* 0x0000002aff127e24 */ /* 0x000fe4000f8e00ff */
[----:B------:R-:W-:Y:S02]  /*aed0*/  IMAD.MOV.U32 R4, RZ, RZ, R10 ;  /* 0x000000ffff047224 */ /* 0x000fe400078e000a */
[----:B------:R-:W-:Y:S02]  /*aee0*/  IMAD.MOV.U32 R5, RZ, RZ, R11 ;  /* 0x000000ffff057224 */ /* 0x000fe400078e000b */
[----:B------:R-:W-:-:S07]  /*aef0*/  IMAD.MOV.U32 R19, RZ, RZ, RZ ;  /* 0x000000ffff137224 */ /* 0x000fce00078e00ff */
.L_x_265:
[----:B------:R-:W0:Y:S01]  /*af00*/  S2R R7, SR_CgaCtaId ;  /* 0x0000000000077919 */ /* 0x000e220000008800 */
[----:B------:R-:W-:Y:S02]  /*af10*/  MOV R6, 0x400 ;  /* 0x0000040000067802 */ /* 0x000fe40000000f00 */
[----:B------:R-:W-:Y:S02]  /*af20*/  LOP3.LUT P1, RZ, R0, 0x7f, RZ, 0xc0, !PT ;  /* 0x0000007f00ff7812 */ /* 0x000fe4000782c0ff */
[----:B0-----:R-:W-:Y:S02]  /*af30*/  LEA R14, R7, R6, 0x18 ;  /* 0x00000006070e7211 */ /* 0x001fe400078ec0ff */
[----:B------:R-:W-:-:S09]  /*af40*/  SHF.L.U32 R6, R4, 0x1f, RZ ;  /* 0x0000001f04067819 */ /* 0x000fd200000006ff */
[----:B------:R-:W0:Y:S01]  /*af50*/  @!P1 LDC R7, c[0x0][0x640] ;  /* 0x00019000ff079b82 */ /* 0x000e220000000800 */
[----:B------:R-:W-:-:S04]  /*af60*/  IMAD R15, R5, 0x8, R14 ;  /* 0x00000008050f7824 */ /* 0x000fc800078e020e */
[----:B------:R-:W1:Y:S02]  /*af70*/  SYNCS.PHASECHK.TRANS64.TRYWAIT P0, [R15+URZ+0x30], R6 ;  /* 0x000030060f0075a7 */ /* 0x000e64000800017f */
[----:B-1----:R-:W-:Y:S05]  /*af80*/  @!P0 BRA `(.L_x_263) ;  /* 0x0000000c00e48947 */ /* 0x002fea0003800000 */
.L_x_284:
[----:B------:R-:W-:Y:S01]  /*af90*/  UPRMT UR8, UR36, 0x9910, URZ ;  /* 0x0000991024087896 */ /* 0x000fe2000800003f */
[----:B0-----:R0:W-:Y:S03]  /*afa0*/  @!P1 SYNCS.ARRIVE.TRANS64 RZ, [R15+URZ], R7 ;  /* 0x000000070fff99a7 */ /* 0x0011e6000800003f */
[----:B------:R-:W-:-:S06]  /*afb0*/  UISETP.NE.AND UP0, UPT, UR8, 0x2, UPT ;  /* 0x000000020800788c */ /* 0x000fcc000bf05270 */
[----:B------:R-:W-:-:S13]  /*afc0*/  PLOP3.LUT P0, PT, PT, PT, UP0, 0x80, 0x0 ;  /* 0x000000000000781c */ /* 0x000fda0003f0f008 */
[----:B0-----:R-:W-:Y:S05]  /*afd0*/  @P0 BRA `(.L_x_264) ;  /* 0x0000000000040947 */ /* 0x001fea0003800000 */
[----:B------:R-:W-:Y:S01]  /*afe0*/  BPT.TRAP 0x1 ;  /* 0x000000040000795c */ /* 0x000fe20000300000 */
.L_x_264:
[C-C-:B-1----:R-:W-:Y:S01]  /*aff0*/  IMAD R6, R5.reuse, 0x4000, R14.reuse ;  /* 0x0000400005067824 */ /* 0x142fe200078e020e */
[----:B------:R-:W-:Y:S01]  /*b000*/  R2UR UR25, R14 ;  /* 0x000000000e1972ca */ /* 0x000fe200000e0000 */
[C---:B------:R-:W-:Y:S01]  /*b010*/  IMAD R14, R5.reuse, 0x1000, R14 ;  /* 0x00001000050e7824 */ /* 0x040fe200078e020e */
[----:B------:R-:W-:Y:S01]  /*b020*/  R2UR UR24, R5 ;  /* 0x00000000051872ca */ /* 0x000fe200000e0000 */
[----:B------:R-:W-:Y:S01]  /*b030*/  VIADD R18, R18, 0xffffffff ;  /* 0xffffffff12127836 */ /* 0x000fe20000000000 */
[----:B------:R-:W-:Y:S01]  /*b040*/  R2UR UR16, R6 ;  /* 0x00000000061072ca */ /* 0x000fe200000e0000 */
[----:B------:R-:W-:Y:S01]  /*b050*/  UIADD3 UR30, UP0, UR38, 0xf0, URZ ;  /* 0x000000f0261e7890 */ /* 0x000fe2000ff1e03f */
[----:B------:R-:W-:Y:S01]  /*b060*/  R2UR UR8, R14 ;  /* 0x000000000e0872ca */ /* 0x000fe200000e0000 */
[----:B------:R-:W-:Y:S01]  /*b070*/  UIADD3 UR32, UP1, UR38, 0x1f0, URZ ;  /* 0x000001f026207890 */ /* 0x000fe2000ff3e03f */
[----:B------:R-:W-:Y:S01]  /*b080*/  R2UR UR17, R15 ;  /* 0x000000000f1172ca */ /* 0x000fe200000e0000 */
[----:B------:R-:W-:Y:S01]  /*b090*/  UIADD3 UR40, UP2, UR38, 0x2f0, URZ ;  /* 0x000002f026287890 */ /* 0x000fe2000ff5e03f */
[----:B------:R-:W-:Y:S01]  /*b0a0*/  R2UR UR20, R8 ;  /* 0x00000000081472ca */ /* 0x000fe200000e0000 */
[----:B------:R-:W-:Y:S01]  /*b0b0*/  UIADD3.X UR31, URZ, UR39, URZ, UP0, !UPT ;  /* 0x000000273f1f7290 */ /* 0x000fe200087fe43f */
[----:B------:R-:W-:Y:S01]  /*b0c0*/  R2UR UR18, R17 ;  /* 0x00000000111272ca */ /* 0x000fe200000e0000 */
[----:B------:R-:W-:Y:S01]  /*b0d0*/  UIADD3.X UR33, URZ, UR39, URZ, UP1, !UPT ;  /* 0x000000273f217290 */ /* 0x000fe20008ffe43f */
[----:B------:R-:W-:Y:S01]  /*b0e0*/  R2UR UR19, R13 ;  /* 0x000000000d1372ca */ /* 0x000fe200000e0000 */
[----:B------:R-:W-:Y:S01]  /*b0f0*/  ULEA UR24, UR24, UR23, 0xe ;  /* 0x0000001718187291 */ /* 0x000fe2000f8e703f */
[----:B------:R-:W-:Y:S01]  /*b100*/  R2UR UR11, R20 ;  /* 0x00000000140b72ca */ /* 0x000fe200000e0000 */
[----:B------:R-:W-:Y:S01]  /*b110*/  UIADD3 UR16, UR16, 0x180, URZ ;  /* 0x0000018010107890 */ /* 0x000fe2000fffe03f */
[----:B------:R-:W-:Y:S01]  /*b120*/  R2UR UR12, R19 ;  /* 0x00000000130c72ca */ /* 0x000fe200000e0000 */
[----:B------:R-:W-:Y:S01]  /*b130*/  UIADD3 UR8, UR8, 0x30180, URZ ;  /* 0x0003018008087890 */ /* 0x000fe2000fffe03f */
[----:B------:R-:W-:Y:S01]  /*b140*/  R2UR UR26, R16 ;  /* 0x00000000101a72ca */ /* 0x000fe200000e0000 */
[----:B------:R-:W-:Y:S01]  /*b150*/  VIADD R5, R5, 0x1 ;  /* 0x0000000105057836 */ /* 0x000fe20000000000 */
[----:B------:R-:W-:Y:S01]  /*b160*/  R2UR UR27, R9 ;  /* 0x00000000091b72ca */ /* 0x000fe200000e0000 */
[----:B------:R-:W-:Y:S01]  /*b170*/  UIADD3.X UR41, URZ, UR39, URZ, UP2, !UPT ;  /* 0x000000273f297290 */ /* 0x000fe200097fe43f */
[----:B------:R-:W-:Y:S01]  /*b180*/  ISETP.GT.AND P1, PT, R18, 0x1, PT ;  /* 0x000000011200780c */ /* 0x000fe20003f24270 */
[----:B------:R-:W-:Y:S01]  /*b190*/  UIADD3 UR24, UR25, UR24, URZ ;  /* 0x0000001819187290 */ /* 0x000fe2000fffe03f */
[----:B------:R-:W-:Y:S01]  /*b1a0*/  ISETP.NE.AND P0, PT, R5, 0x6, PT ;  /* 0x000000060500780c */ /* 0x000fe20003f05270 */
[----:B------:R-:W-:Y:S01]  /*b1b0*/  UMOV UR14, 0x0 ;  /* 0x00000000000e7882 */ /* 0x000fe20000000000 */
[----:B------:R-:W-:Y:S01]  /*b1c0*/  UMOV UR15, 0x10000000 ;  /* 0x10000000000f7882 */ /* 0x000fe20000000000 */
[----:B------:R-:W-:Y:S01]  /*b1d0*/  UMOV UR10, URZ ;  /* 0x0000003f000a7c82 */ /* 0x000fe20008000000 */
[----:B------:R-:W-:Y:S01]  /*b1e0*/  UMOV UR9, UR17 ;  /* 0x0000001100097c82 */ /* 0x000fe20008000000 */
[----:B------:R-:W-:Y:S01]  /*b1f0*/  UMOV UR13, UR20 ;  /* 0x00000014000d7c82 */ /* 0x000fe20008000000 */
[----:B------:R0:W-:Y:S01]  /*b200*/  UTMALDG.3D [UR16], [UR30], desc[UR14] ;  /* 0x00000e101e0075b4 */ /* 0x0001e20008011000 */
[----:B------:R-:W-:Y:S01]  /*b210*/  UMOV UR37, 0x30000 ;  /* 0x0003000000257882 */ /* 0x000fe20000000000 */
[----:B------:R-:W-:Y:S01]  /*b220*/  UMOV UR25, UR17 ;  /* 0x0000001100197c82 */ /* 0x000fe20008000000 */
[----:B------:R-:W-:Y:S01]  /*b230*/  UMOV UR28, UR20 ;  /* 0x00000014001c7c82 */ /* 0x000fe20008000000 */
[----:B------:R-:W-:Y:S01]  /*b240*/  SEL R7, RZ, 0x1, P0 ;  /* 0x00000001ff077807 */ /* 0x000fe20000000000 */
[----:B------:R-:W-:Y:S01]  /*b250*/  VIADD R19, R19, 0x1 ;  /* 0x0000000113137836 */ /* 0x000fe20000000000 */
[----:B------:R-:W-:Y:S01]  /*b260*/  SEL R5, R5, RZ, P0 ;  /* 0x000000ff05057207 */ /* 0x000fe20000000000 */
[----:B------:R-:W-:Y:S01]  /*b270*/  VIADD R17, R17, 0x40 ;  /* 0x0000004011117836 */ /* 0x000fe20000000000 */
[----:B------:R0:W-:Y:S01]  /*b280*/  UTMALDG.4D [UR8], [UR32], desc[UR14] ;  /* 0x00000e08200075b4 */ /* 0x0001e20008019000 */
[----:B------:R-:W-:Y:S01]  /*b290*/  LOP3.LUT R4, R4, R7, RZ, 0x3c, !PT ;  /* 0x0000000704047212 */ /* 0x000fe200078e3cff */
[----:B------:R-:W-:Y:S01]  /*b2a0*/  VIADD R16, R16, 0x80 ;  /* 0x0000008010107836 */ /* 0x000fe20000000000 */
[----:B------:R0:W-:Y:S02]  /*b2b0*/  UTMALDG.3D.MULTICAST [UR24], [UR40], UR37, desc[UR14] ;  /* 0x00000e18280073b4 */ /* 0x0001e40008011825 */
[----:B0-----:R-:W-:Y:S05]  /*b2c0*/  @P1 BRA `(.L_x_265) ;  /* 0xfffffffc000c1947 */ /* 0x001fea000383ffff */
.L_x_262:
[----:B------:R-:W-:Y:S05]  /*b2d0*/  BSYNC B1 ;  /* 0x0000000000017941 */ /* 0x000fea0003800000 */
.L_x_261:
[----:B------:R-:W-:Y:S01]  /*b2e0*/  LOP3.LUT P1, RZ, R12, 0xff, RZ, 0xc0, !PT ;  /* 0x000000ff0cff7812 */ /* 0x000fe2000782c0ff */
[----:B------:R-:W-:Y:S01]  /*b2f0*/  VIADD R6, R11, UR22 ;  /* 0x000000160b067c36 */ /* 0x000fe20008000000 */
[----:B------:R-:W-:Y:S01]  /*b300*/  ULDC.64 UR8, c[0x0][0x750] ;  /* 0x0001d40000087ab9 */ /* 0x000fe20000000a00 */
[----:B------:R-:W-:Y:S01]  /*b310*/  IMAD.U32 R8, RZ, RZ, UR22 ;  /* 0x00000016ff087e24 */ /* 0x000fe2000f8e00ff */
[----:B------:R-:W-:Y:S01]  /*b320*/  UISETP.GE.U32.AND UP0, UPT, UR22, 0x6, UPT ;  /* 0x000000061600788c */ /* 0x000fe2000bf06070 */
[----:B------:R-:W-:Y:S01]  /*b330*/  BSSY B1, `(.L_x_266) ;  /* 0x000006a000017945 */ /* 0x000fe20003800000 */
[----:B------:R-:W-:Y:S02]  /*b340*/  ISETP.GT.U32.AND P0, PT, R6, 0x5, PT ;  /* 0x000000050600780c */ /* 0x000fe40003f04070 */
[----:B------:R-:W-:Y:S02]  /*b350*/  PRMT R12, RZ, 0x7610, R12 ;  /* 0x00007610ff0c7816 */ /* 0x000fe4000000000c */
[----:B------:R-:W-:Y:S01]  /*b360*/  ISETP.LT.U32.AND P0, PT, R8, 0x6, P0 ;  /* 0x000000060800780c */ /* 0x000fe20000701070 */
[----:B------:R-:W-:Y:S01]  /*b370*/  IMAD.MOV.U32 R8, RZ, RZ, -0x1 ;  /* 0xffffffffff087424 */ /* 0x000fe200078e00ff */
[----:B------:R-:W-:Y:S01]  /*b380*/  PLOP3.LUT P2, PT, PT, PT, UP0, 0x80, 0x0 ;  /* 0x000000000000781c */ /* 0x000fe20003f4f008 */
[----:B------:R-:W0:Y:S01]  /*b390*/  @P1 S2R R5, SR_CgaCtaId ;  /* 0x0000000000051919 */ /* 0x000e220000008800 */
[----:B------:R-:W-:-:S04]  /*b3a0*/  @P1 MOV R4, 0x400 ;  /* 0x0000040000041802 */ /* 0x000fc80000000f00 */
[----:B0-----:R-:W-:Y:S01]  /*b3b0*/  @P1 LEA R7, R5, R4, 0x18 ;  /* 0x0000000405071211 */ /* 0x001fe200078ec0ff */
[----:B------:R-:W-:-:S03]  /*b3c0*/  IMAD.WIDE.U32 R4, R6, -0x55555555, RZ ;  /* 0xaaaaaaab06047825 */ /* 0x000fc600078e00ff */
[----:B------:R0:W-:Y:S01]  /*b3d0*/  @P1 SYNCS.ARRIVE.TRANS64.A1T0 RZ, [R7+URZ+0x78], RZ ;  /* 0x000078ff07ff19a7 */ /* 0x0001e2000810003f */
[----:B------:R-:W-:Y:S02]  /*b3e0*/  IADD3 R2, P1, R2, UR34, RZ ;  /* 0x0000002202027c10 */ /* 0x000fe4000ff3e0ff */
[----:B------:R-:W-:Y:S02]  /*b3f0*/  PRMT R4, RZ, 0x7610, R4 ;  /* 0x00007610ff047816 */ /* 0x000fe40000000004 */
[----:B------:R-:W-:Y:S02]  /*b400*/  IADD3.X R3, R3, UR29, RZ, P1, !PT ;  /* 0x0000001d03037c10 */ /* 0x000fe40008ffe4ff */
[----:B0-----:R-:W-:Y:S02]  /*b410*/  SHF.R.U32.HI R7, RZ, 0x2, R5 ;  /* 0x00000002ff077819 */ /* 0x001fe40000011605 */
[----:B------:R-:W-:Y:S02]  /*b420*/  SEL R5, RZ, 0x1, !P0 ;  /* 0x00000001ff057807 */ /* 0x000fe40004000000 */
[----:B------:R-:W-:Y:S01]  /*b430*/  ISETP.GE.U32.AND P0, PT, R2, UR8, PT ;  /* 0x0000000802007c0c */ /* 0x000fe2000bf06070 */
[----:B------:R-:W-:Y:S01]  /*b440*/  IMAD R11, R7, -0x6, R6 ;  /* 0xfffffffa070b7824 */ /* 0x000fe200078e0206 */
[----:B------:R-:W-:Y:S01]  /*b450*/  LOP3.LUT R10, R10, R5, RZ, 0x3c, !PT ;  /* 0x000000050a0a7212 */ /* 0x000fe200078e3cff */
[----:B------:R-:W-:Y:S01]  /*b460*/  IMAD.MOV.U32 R5, RZ, RZ, -0x1 ;  /* 0xffffffffff057424 */ /* 0x000fe200078e00ff */
[----:B------:R-:W-:Y:S01]  /*b470*/  ISETP.GE.U32.AND.EX P0, PT, R3, UR9, PT, P0 ;  /* 0x0000000903007c0c */ /* 0x000fe2000bf06100 */
[----:B------:R-:W-:Y:S01]  /*b480*/  IMAD.MOV.U32 R6, RZ, RZ, -0x1 ;  /* 0xffffffffff067424 */ /* 0x000fe200078e00ff */
[----:B------:R-:W-:-:S11]  /*b490*/  @P2 LOP3.LUT R10, R10, 0x1, R7, 0x78, !PT ;  /* 0x000000010a0a2812 */ /* 0x000fd600078e7807 */
[----:B------:R-:W-:Y:S05]  /*b4a0*/  @P0 BRA `(.L_x_267) ;  /* 0x0000000400480947 */ /* 0x000fea0003800000 */
[----:B------:R-:W-:Y:S01]  /*b4b0*/  ULDC.64 UR8, c[0x0][0x728] ;  /* 0x0001ca0000087ab9 */ /* 0x000fe20000000a00 */
[----:B------:R-:W0:Y:S01]  /*b4c0*/  S2R R14, SR_CTAID.X ;  /* 0x00000000000e7919 */ /* 0x000e220000002500 */
[----:B------:R-:W-:Y:S01]  /*b4d0*/  ISETP.NE.U32.AND P0, PT, RZ, UR8, PT ;  /* 0x00000008ff007c0c */ /* 0x000fe2000bf05070 */
[----:B------:R-:W-:Y:S01]  /*b4e0*/  ULDC UR11, c[0x0][0x730] ;  /* 0x0001cc00000b7ab9 */ /* 0x000fe20000000800 */
[----:B------:R-:W-:Y:S01]  /*b4f0*/  IMAD.MOV.U32 R4, RZ, RZ, R2 ;  /* 0x000000ffff047224 */ /* 0x000fe200078e0002 */
[----:B------:R-:W1:Y:S01]  /*b500*/  S2R R13, SR_CTAID.Y ;  /* 0x00000000000d7919 */ /* 0x000e620000002600 */
[----:B------:R-:W-:Y:S01]  /*b510*/  ISETP.NE.AND.EX P0, PT, RZ, UR9, PT, P0 ;  /* 0x00000009ff007c0c */ /* 0x000fe2000bf05300 */
[----:B------:R-:W-:-:S12]  /*b520*/  IMAD.MOV.U32 R5, RZ, RZ, R3 ;  /* 0x000000ffff057224 */ /* 0x000fd800078e0003 */
[----:B------:R-:W-:Y:S05]  /*b530*/  @!P0 BRA `(.L_x_268) ;  /* 0x0000000000288947 */ /* 0x000fea0003800000 */
[----:B------:R-:W-:Y:S02]  /*b540*/  ULDC UR10, c[0x0][0x734] ;  /* 0x0001cd00000a7ab9 */ /* 0x000fe40000000800 */
[----:B------:R-:W-:-:S05]  /*b550*/  IADD3 R9, P0, R2, UR10, RZ ;  /* 0x0000000a02097c10 */ /* 0x000fca000ff1e0ff */
[----:B------:R-:W-:-:S04]  /*b560*/  IMAD.X R15, RZ, RZ, R3, P0 ;  /* 0x000000ffff0f7224 */ /* 0x000fc800000e0603 */
[----:B------:R-:W-:-:S04]  /*b570*/  IMAD.WIDE.U32 R6, R15, UR8, RZ ;  /* 0x000000080f067c25 */ /* 0x000fc8000f8e00ff */
[----:B------:R-:W-:-:S04]  /*b580*/  IMAD.WIDE.U32 R6, P0, R9, UR9, R6 ;  /* 0x0000000909067c25 */ /* 0x000fc8000f800006 */
[----:B------:R-:W-:-:S04]  /*b590*/  IMAD.WIDE.U32 R8, R9, UR8, RZ ;  /* 0x0000000809087c25 */ /* 0x000fc8000f8e00ff */
[----:B------:R-:W-:Y:S01]  /*b5a0*/  IMAD.X R5, RZ, RZ, RZ, P0 ;  /* 0x000000ffff057224 */ /* 0x000fe200000e06ff */
[----:B------:R-:W-:Y:S01]  /*b5b0*/  IADD3 RZ, P0, R9, R6, RZ ;  /* 0x0000000609ff7210 */ /* 0x000fe20007f1e0ff */
[----:B------:R-:W-:-:S04]  /*b5c0*/  IMAD.MOV.U32 R4, RZ, RZ, R7 ;  /* 0x000000ffff047224 */ /* 0x000fc800078e0007 */
[----:B------:R-:W-:-:S08]  /*b5d0*/  IMAD.WIDE.U32.X R4, R15, UR9, R4, P0 ;  /* 0x000000090f047c25 */ /* 0x000fd000080e0404 */
.L_x_268:
[--C-:B------:R-:W-:Y:S01]  /*b5e0*/  SHF.R.U64 R8, R4, UR11, R5.reuse ;  /* 0x0000000b04087c19 */ /* 0x100fe20008001205 */
[----:B------:R-:W-:Y:S01]  /*b5f0*/  ULDC.64 UR8, c[0x0][0x720] ;  /* 0x0001c80000087ab9 */ /* 0x000fe20000000a00 */
[----:B------:R-:W-:Y:S01]  /*b600*/  SHF.R.U32.HI R4, RZ, UR11, R5 ;  /* 0x0000000bff047c19 */ /* 0x000fe20008011605 */
[----:B------:R-:W2:Y:S01]  /*b610*/  LDC R19, c[0x0][0x144] ;  /* 0x00005100ff137b82 */ /* 0x000ea20000000800 */
[----:B------:R-:W-:Y:S01]  /*b620*/  IADD3 R7, P0, RZ, -R8, RZ ;  /* 0x80000008ff077210 */ /* 0x000fe20007f1e0ff */
[----:B------:R-:W-:Y:S01]  /*b630*/  ULDC.64 UR12, c[0x0][0x740] ;  /* 0x0001d000000c7ab9 */ /* 0x000fe20000000a00 */
[----:B0-----:R-:W-:Y:S01]  /*b640*/  I2FP.F32.U32 R9, R14 ;  /* 0x0000000e00097245 */ /* 0x001fe20000201000 */
[----:B------:R-:W-:Y:S02]  /*b650*/  ULDC UR10, c[0x0][0x708] ;  /* 0x0001c200000a7ab9 */ /* 0x000fe40000000800 */
[----:B------:R-:W-:Y:S01]  /*b660*/  IMAD.X R4, RZ, RZ, ~R4, P0 ;  /* 0x000000ffff047224 */ /* 0x000fe200000e0e04 */
[----:B------:R-:W-:Y:S01]  /*b670*/  ISETP.NE.U32.AND P0, PT, RZ, UR12, PT ;  /* 0x0000000cff007c0c */ /* 0x000fe2000bf05070 */
[----:B------:R-:W0:Y:S02]  /*b680*/  LDC R16, c[0x0][0x148] ;  /* 0x00005200ff107b82 */ /* 0x000e240000000800 */
[----:B------:R-:W-:Y:S01]  /*b690*/  IMAD R6, R4, UR8, RZ ;  /* 0x0000000804067c24 */ /* 0x000fe2000f8e02ff */
[----:B------:R-:W-:Y:S01]  /*b6a0*/  ISETP.NE.AND.EX P0, PT, RZ, UR13, PT, P0 ;  /* 0x0000000dff007c0c */ /* 0x000fe2000bf05300 */
[----:B------:R-:W-:Y:S01]  /*b6b0*/  IMAD.WIDE.U32 R4, R7, UR8, R2 ;  /* 0x0000000807047c25 */ /* 0x000fe2000f8e0002 */
[----:B------:R-:W-:-:S03]  /*b6c0*/  ULDC UR8, c[0x0][0x150] ;  /* 0x0000540000087ab9 */ /* 0x000fc60000000800 */
[----:B------:R-:W-:Y:S02]  /*b6d0*/  IMAD R7, R7, UR9, R6 ;  /* 0x0000000907077c24 */ /* 0x000fe4000f8e0206 */
[----:B------:R-:W-:Y:S01]  /*b6e0*/  FMUL R6, R9, UR8 ;  /* 0x0000000809067c20 */ /* 0x000fe20008400000 */
[----:B------:R-:W-:Y:S01]  /*b6f0*/  ULDC UR8, c[0x0][0x718] ;  /* 0x0001c60000087ab9 */ /* 0x000fe20000000800 */
[----:B------:R-:W-:Y:S01]  /*b700*/  ULDC UR9, c[0x0][0x154] ;  /* 0x0000550000097ab9 */ /* 0x000fe20000000800 */
[----:B------:R-:W-:-:S03]  /*b710*/  IMAD.IADD R5, R5, 0x1, R7 ;  /* 0x0000000105057824 */ /* 0x000fc600078e0207 */
[----:B------:R-:W3:Y:S02]  /*b720*/  F2I.U32.TRUNC.NTZ R6, R6 ;  /* 0x0000000600067305 */ /* 0x000ee4000020f000 */
[----:B------:R-:W-:Y:S02]  /*b730*/  SHF.R.U64 R9, R4, UR8, R5 ;  /* 0x0000000804097c19 */ /* 0x000fe40008001205 */
[----:B-1----:R-:W-:-:S05]  /*b740*/  I2FP.F32.U32 R4, R13 ;  /* 0x0000000d00047245 */ /* 0x002fca0000201000 */
[----:B------:R-:W-:Y:S01]  /*b750*/  FMUL R7, R4, UR9 ;  /* 0x0000000904077c20 */ /* 0x000fe20008400000 */
[----:B------:R-:W-:Y:S01]  /*b760*/  SHF.R.U32.HI R4, RZ, UR8, R5 ;  /* 0x00000008ff047c19 */ /* 0x000fe20008011605 */
[----:B------:R-:W-:Y:S02]  /*b770*/  ULDC UR8, c[0x0][0x758] ;  /* 0x0001d60000087ab9 */ /* 0x000fe40000000800 */
[----:B------:R1:W4:Y:S01]  /*b780*/  F2I.U32.TRUNC.NTZ R20, R7 ;  /* 0x0000000700147305 */ /* 0x000322000020f000 */
[----:B------:R-:W-:Y:S01]  /*b790*/  SHF.R.U64 R18, R9, UR10, R4 ;  /* 0x0000000a09127c19 */ /* 0x000fe20008001204 */
[----:B---3--:R-:W-:Y:S01]  /*b7a0*/  IMAD.MOV R6, RZ, RZ, -R6 ;  /* 0x000000ffff067224 */ /* 0x008fe200078e0a06 */
[----:B------:R-:W-:-:S03]  /*b7b0*/  SHF.R.U32.HI R5, RZ, UR10, R4 ;  /* 0x0000000aff057c19 */ /* 0x000fc60008011604 */
[----:B--2---:R-:W-:Y:S01]  /*b7c0*/  IMAD R22, R19, R6, R14 ;  /* 0x0000000613167224 */ /* 0x004fe200078e020e */
[--C-:B------:R-:W-:Y:S02]  /*b7d0*/  SHF.R.U64 R15, R18, UR8, R5.reuse ;  /* 0x00000008120f7c19 */ /* 0x100fe40008001205 */
[----:B------:R-:W-:-:S03]  /*b7e0*/  SHF.R.U32.HI R17, RZ, UR8, R5 ;  /* 0x00000008ff117c19 */ /* 0x000fc60008011605 */
[----:B------:R-:W-:Y:S02]  /*b7f0*/  IMAD.MOV.U32 R4, RZ, RZ, R15 ;  /* 0x000000ffff047224 */ /* 0x000fe400078e000f */
[----:B------:R-:W-:Y:S01]  /*b800*/  IMAD.MOV.U32 R5, RZ, RZ, R17 ;  /* 0x000000ffff057224 */ /* 0x000fe200078e0011 */
[----:B01--4-:R-:W-:Y:S06]  /*b810*/  @!P0 BRA `(.L_x_269) ;  /* 0x0000000000288947 */ /* 0x013fec0003800000 */
[----:B------:R-:W-:Y:S02]  /*b820*/  ULDC UR8, c[0x0][0x74c] ;  /* 0x0001d30000087ab9 */ /* 0x000fe40000000800 */
[----:B------:R-:W-:-:S05]  /*b830*/  IADD3 R5, P0, R15, UR8, RZ ;  /* 0x000000080f057c10 */ /* 0x000fca000ff1e0ff */
[----:B------:R-:W-:-:S04]  /*b840*/  IMAD.X R17, RZ, RZ, R17, P0 ;  /* 0x000000ffff117224 */ /* 0x000fc800000e0611 */
[----:B------:R-:W-:-:S04]  /*b850*/  IMAD.WIDE.U32 R6, R17, UR12, RZ ;  /* 0x0000000c11067c25 */ /* 0x000fc8000f8e00ff */
[----:B------:R-:W-:-:S04]  /*b860*/  IMAD.WIDE.U32 R6, P0, R5, UR13, R6 ;  /* 0x0000000d05067c25 */ /* 0x000fc8000f800006 */
[----:B------:R-:W-:-:S04]  /*b870*/  IMAD.WIDE.U32 R4, R5, UR12, RZ ;  /* 0x0000000c05047c25 */ /* 0x000fc8000f8e00ff */
[----:B------:R-:W-:Y:S01]  /*b880*/  IMAD.MOV.U32 R4, RZ, RZ, R7 ;  /* 0x000000ffff047224 */ /* 0x000fe200078e0007 */
[----:B------:R-:W-:Y:S01]  /*b890*/  IADD3 RZ, P1, R5, R6, RZ ;  /* 0x0000000605ff7210 */ /* 0x000fe20007f3e0ff */
[----:B------:R-:W-:-:S04]  /*b8a0*/  IMAD.X R5, RZ, RZ, RZ, P0 ;  /* 0x000000ffff057224 */ /* 0x000fc800000e06ff */
[----:B------:R-:W-:-:S08]  /*b8b0*/  IMAD.WIDE.U32.X R4, R17, UR13, R4, P1 ;  /* 0x0000000d11047c25 */ /* 0x000fd000088e0404 */
.L_x_269:
[----:B------:R-:W-:Y:S01]  /*b8c0*/  ULDC UR8, c[0x0][0x748] ;  /* 0x0001d20000087ab9 */ /* 0x000fe20000000800 */
[----:B------:R-:W-:Y:S01]  /*b8d0*/  IMAD.MOV R20, RZ, RZ, -R20 ;  /* 0x000000ffff147224 */ /* 0x000fe200078e0a14 */
[----:B------:R-:W-:Y:S01]  /*b8e0*/  SHF.R.U64 R5, R4, UR8, R5 ;  /* 0x0000000804057c19 */ /* 0x000fe20008001205 */
[----:B------:R-:W-:Y:S01]  /*b8f0*/  ULDC UR8, c[0x0][0x738] ;  /* 0x0001ce0000087ab9 */ /* 0x000fe20000000800 */
[----:B------:R-:W-:Y:S01]  /*b900*/  LOP3.LUT R4, R18, UR21, RZ, 0xc0, !PT ;  /* 0x0000001512047c12 */ /* 0x000fe2000f8ec0ff */
[----:B------:R-:W-:Y:S01]  /*b910*/  @P3 IMAD R22, R16, R20, R13 ;  /* 0x0000001410163224 */ /* 0x000fe200078e020d */
[----:B------:R-:W-:Y:S01]  /*b920*/  LOP3.LUT R14, R9, UR4, RZ, 0xc0, !PT ;  /* 0x00000004090e7c12 */ /* 0x000fe2000f8ec0ff */
[----:B------:R-:W-:Y:S01]  /*b930*/  IMAD.MOV R6, RZ, RZ, -R5 ;  /* 0x000000ffff067224 */ /* 0x000fe200078e0a05 */
[----:B------:R-:W-:Y:S01]  /*b940*/  ULDC UR9, c[0x0][0x710] ;  /* 0x0001c40000097ab9 */ /* 0x000fe20000000800 */
[----:B------:R-:W-:Y:S02]  /*b950*/  IMAD R5, R5, UR5, R4 ;  /* 0x0000000505057c24 */ /* 0x000fe4000f8e0204 */
[----:B------:R-:W-:Y:S01]  /*b960*/  IMAD R15, R6, UR8, R15 ;  /* 0x00000008060f7c24 */ /* 0x000fe2000f8e020f */
[----:B------:R-:W-:Y:S01]  /*b970*/  ULDC UR8, c[0x0][0x700] ;  /* 0x0001c00000087ab9 */ /* 0x000fe20000000800 */
[----:B------:R-:W-:-:S02]  /*b980*/  IMAD R5, R5, UR9, R22 ;  /* 0x0000000905057c24 */ /* 0x000fc4000f8e0216 */
[----:B------:R-:W-:Y:S02]  /*b990*/  IMAD R14, R15, UR8, R14 ;  /* 0x000000080f0e7c24 */ /* 0x000fe4000f8e020e */
[----:B------:R-:W-:-:S03]  /*b9a0*/  IMAD.MOV.U32 R4, RZ, RZ, 0x1 ;  /* 0x00000001ff047424 */ /* 0x000fc600078e00ff */
[----:B------:R-:W-:Y:S02]  /*b9b0*/  SEL R6, R14, R5, !P3 ;  /* 0x000000050e067207 */ /* 0x000fe40005800000 */
[----:B------:R-:W-:-:S07]  /*b9c0*/  SEL R5, R5, R14, !P3 ;  /* 0x0000000e05057207 */ /* 0x000fce0005800000 */
.L_x_267:
[----:B------:R-:W-:Y:S05]  /*b9d0*/  BSYNC B1 ;  /* 0x0000000000017941 */ /* 0x000fea0003800000 */
.L_x_266:
[----:B------:R-:W-:-:S13]  /*b9e0*/  LOP3.LUT P0, RZ, R4, 0xff, RZ, 0xc0, !PT ;  /* 0x000000ff04ff7812 */ /* 0x000fda000780c0ff */
[----:B------:R-:W-:Y:S05]  /*b9f0*/  @P0 BRA `(.L_x_270) ;  /* 0xfffffff400040947 */ /* 0x000fea000383ffff */
[----:B------:R-:W-:Y:S05]  /*ba00*/  BSYNC B0 ;  /* 0x0000000000007941 */ /* 0x000fea0003800000 */
.L_x_259:
[----:B------:R-:W-:-:S03]  /*ba10*/  UMOV UR8, 0xffffffff ;  /* 0xffffffff00087882 */ /* 0x000fc60000000000 */
[----:B------:R-:W-:Y:S05]  /*ba20*/  BRA.DIV UR8, `(.L_x_271) ;  /* 0x0000000608507947 */ /* 0x000fea000b800000 */
[----:B------:R-:W-:-:S13]  /*ba30*/  ELECT P0, URZ, PT ;  /* 0x00000000003f782f */ /* 0x000fda0003800000 */
.L_x_287:
[----:B------:R-:W-:Y:S04]  /*ba40*/  BSSY B0, `(.L_x_272) ;  /* 0x000003e000007945 */ /* 0x000fe80003800000 */
[----:B------:R-:W-:Y:S05]  /*ba50*/  @!P0 BRA `(.L_x_273) ;  /* 0x0000000000f08947 */ /* 0x000fea0003800000 */
[----:B------:R-:W-:-:S04]  /*ba60*/  ULOP3.LUT UR8, UR6, 0x2, URZ, 0xfc, !UPT ;  /* 0x0000000206087892 */ /* 0x000fc8000f8efc3f */
[----:B------:R-:W-:-:S06]  /*ba70*/  UISETP.NE.AND UP0, UPT, UR8, 0x3, UPT ;  /* 0x000000030800788c */ /* 0x000fcc000bf05270 */
[----:B------:R-:W-:-:S13]  /*ba80*/  PLOP3.LUT P0, PT, PT, PT, UP0, 0x80, 0x0 ;  /* 0x000000000000781c */ /* 0x000fda0003f0f008 */
[----:B------:R-:W-:Y:S05]  /*ba90*/  @!P0 BRA `(.L_x_274) ;  /* 0x0000000000048947 */ /* 0x000fea0003800000 */
[----:B------:R-:W-:Y:S01]  /*baa0*/  BPT.TRAP 0x1 ;  /* 0x000000040000795c */ /* 0x000fe20000300000 */
.L_x_274:
[----:B------:R-:W0:Y:S01]  /*bab0*/  S2R R3, SR_CgaCtaId ;  /* 0x0000000000037919 */ /* 0x000e220000008800 */
[----:B------:R-:W-:Y:S02]  /*bac0*/  MOV R0, 0x400 ;  /* 0x0000040000007802 */ /* 0x000fe40000000f00 */
[----:B------:R-:W-:Y:S02]  /*bad0*/  SHF.L.U32 R2, R10, 0x1f, RZ ;  /* 0x0000001f0a027819 */ /* 0x000fe400000006ff */
[----:B0-----:R-:W-:-:S05]  /*bae0*/  LEA R0, R3, R0, 0x18 ;  /* 0x0000000003007211 */ /* 0x001fca00078ec0ff */
[----:B------:R-:W-:-:S04]  /*baf0*/  VIADD R0, R0, 0x30 ;  /* 0x0000003000007836 */ /* 0x000fc80000000000 */
[C---:B------:R-:W-:Y:S02]  /*bb00*/  IMAD R5, R11.reuse, 0x8, R0 ;  /* 0x000000080b057824 */ /* 0x040fe400078e0200 */
[----:B------:R-:W-:Y:S02]  /*bb10*/  VIADD R11, R11, 0x1 ;  /* 0x000000010b0b7836 */ /* 0x000fe40000000000 */
[----:B------:R-:W0:Y:S03]  /*bb20*/  SYNCS.PHASECHK.TRANS64.TRYWAIT P0, [R5+URZ], R2 ;  /* 0x00000002050075a7 */ /* 0x000e26000800017f */
[----:B------:R-:W-:-:S04]  /*bb30*/  ISETP.NE.AND P1, PT, R11, 0x6, PT ;  /* 0x000000060b00780c */ /* 0x000fc80003f25270 */
[----:B------:R-:W-:Y:S02]  /*bb40*/  SEL R3, RZ, 0x1, P1 ;  /* 0x00000001ff037807 */ /* 0x000fe40000800000 */
[----:B------:R-:W-:Y:S02]  /*bb50*/  SEL R11, R11, RZ, P1 ;  /* 0x000000ff0b0b7207 */ /* 0x000fe40000800000 */
[----:B------:R-:W-:-:S03]  /*bb60*/  LOP3.LUT R10, R10, R3, RZ, 0x3c, !PT ;  /* 0x000000030a0a7212 */ /* 0x000fc600078e3cff */
[----:B------:R-:W-:Y:S01]  /*bb70*/  IMAD R7, R11, 0x8, R0 ;  /* 0x000000080b077824 */ /* 0x000fe200078e0200 */
[----:B------:R-:W-:Y:S01]  /*bb80*/  SHF.L.U32 R4, R10, 0x1f, RZ ;  /* 0x0000001f0a047819 */ /* 0x000fe200000006ff */
[----:B0-----:R-:W-:Y:S06]  /*bb90*/  @!P0 BRA `(.L_x_275) ;  /* 0x0000000400148947 */ /* 0x001fec0003800000 */
.L_x_288:
[----:B------:R-:W1:Y:S01]  /*bba0*/  SYNCS.PHASECHK.TRANS64.TRYWAIT P0, [R7+URZ], R4 ;  /* 0x00000004070075a7 */ /* 0x000e62000800017f */
[----:B0-----:R-:W-:-:S05]  /*bbb0*/  VIADD R2, R11, 0x1 ;  /* 0x000000010b027836 */ /* 0x001fca0000000000 */
[----:B------:R-:W-:-:S04]  /*bbc0*/  ISETP.NE.AND P1, PT, R2, 0x6, PT ;  /* 0x000000060200780c */ /* 0x000fc80003f25270 */
[----:B------:R-:W-:Y:S02]  /*bbd0*/  SEL R3, RZ, 0x1, P1 ;  /* 0x00000001ff037807 */ /* 0x000fe40000800000 */
[----:B------:R-:W-:Y:S02]  /*bbe0*/  SEL R9, R2, RZ, P1 ;  /* 0x000000ff02097207 */ /* 0x000fe40000800000 */
[----:B------:R-:W-:-:S03]  /*bbf0*/  LOP3.LUT R10, R10, R3, RZ, 0x3c, !PT ;  /* 0x000000030a0a7212 */ /* 0x000fc600078e3cff */
[----:B------:R-:W-:Y:S01]  /*bc00*/  IMAD R6, R9, 0x8, R0 ;  /* 0x0000000809067824 */ /* 0x000fe200078e0200 */
[----:B------:R-:W-:Y:S01]  /*bc10*/  SHF.L.U32 R5, R10, 0x1f, RZ ;  /* 0x0000001f0a057819 */ /* 0x000fe200000006ff */
[----:B-1----:R-:W-:Y:S06]  /*bc20*/  @!P0 BRA `(.L_x_276) ;  /* 0x0000000400048947 */ /* 0x002fec0003800000 */
.L_x_289:
[----:B------:R-:W1:Y:S01]  /*bc30*/  SYNCS.PHASECHK.TRANS64.TRYWAIT P0, [R6+URZ], R5 ;  /* 0x00000005060075a7 */ /* 0x000e62000800017f */
[----:B------:R-:W-:-:S05]  /*bc40*/  VIADD R2, R9, 0x1 ;  /* 0x0000000109027836 */ /* 0x000fca0000000000 */
[----:B------:R-:W-:-:S04]  /*bc50*/  ISETP.NE.AND P1, PT, R2, 0x6, PT ;  /* 0x000000060200780c */ /* 0x000fc80003f25270 */
[----:B------:R-:W-:Y:S02]  /*bc60*/  SEL R3, RZ, 0x1, P1 ;  /* 0x00000001ff037807 */ /* 0x000fe40000800000 */
[----:B0-----:R-:W-:Y:S02]  /*bc70*/  SEL R7, R2, RZ, P1 ;  /* 0x000000ff02077207 */ /* 0x001fe40000800000 */
[----:B------:R-:W-:-:S03]  /*bc80*/  LOP3.LUT R10, R10, R3, RZ, 0x3c, !PT ;  /* 0x000000030a0a7212 */ /* 0x000fc600078e3cff */
[----:B------:R-:W-:Y:S01]  /*bc90*/  IMAD R9, R7, 0x8, R0 ;  /* 0x0000000807097824 */ /* 0x000fe200078e0200 */
[----:B------:R-:W-:Y:S01]  /*bca0*/  SHF.L.U32 R4, R10, 0x1f, RZ ;  /* 0x0000001f0a047819 */ /* 0x000fe200000006ff */
[----:B-1----:R-:W-:Y:S06]  /*bcb0*/  @!P0 BRA `(.L_x_277) ;  /* 0x0000000000f48947 */ /* 0x002fec0003800000 */
.L_x_290:
[----:B------:R-:W1:Y:S01]  /*bcc0*/  SYNCS.PHASECHK.TRANS64.TRYWAIT P0, [R9+URZ], R4 ;  /* 0x00000004090075a7 */ /* 0x000e62000800017f */
[----:B------:R-:W-:-:S05]  /*bcd0*/  VIADD R2, R7, 0x1 ;  /* 0x0000000107027836 */ /* 0x000fca0000000000 */
[----:B------:R-:W-:-:S04]  /*bce0*/  ISETP.NE.AND P1, PT, R2, 0x6, PT ;  /* 0x000000060200780c */ /* 0x000fc80003f25270 */
[----:B------:R-:W-:Y:S02]  /*bcf0*/  SEL R3, RZ, 0x1, P1 ;  /* 0x00000001ff037807 */ /* 0x000fe40000800000 */
[----:B------:R-:W-:Y:S02]  /*bd00*/  SEL R7, R2, RZ, P1 ;  /* 0x000000ff02077207 */ /* 0x000fe40000800000 */
[----:B------:R-:W-:-:S03]  /*bd10*/  LOP3.LUT R11, R10, R3, RZ, 0x3c, !PT ;  /* 0x000000030a0b7212 */ /* 0x000fc600078e3cff */
[----:B0-----:R-:W-:Y:S01]  /*bd20*/  IMAD R6, R7, 0x8, R0 ;  /* 0x0000000807067824 */ /* 0x001fe200078e0200 */
[----:B------:R-:W-:Y:S01]  /*bd30*/  SHF.L.U32 R5, R11, 0x1f, RZ ;  /* 0x0000001f0b057819 */ /* 0x000fe200000006ff */
[----:B-1----:R-:W-:Y:S06]  /*bd40*/  @!P0 BRA `(.L_x_278) ;  /* 0x0000000000e48947 */ /* 0x002fec0003800000 */
.L_x_291:
[----:B------:R-:W1:Y:S01]  /*bd50*/  SYNCS.PHASECHK.TRANS64.TRYWAIT P0, [R6+URZ], R5 ;  /* 0x00000005060075a7 */ /* 0x000e62000800017f */
[----:B------:R-:W-:-:S05]  /*bd60*/  VIADD R2, R7, 0x1 ;  /* 0x0000000107027836 */ /* 0x000fca0000000000 */
[----:B------:R-:W-:-:S04]  /*bd70*/  ISETP.NE.AND P1, PT, R2, 0x6, PT ;  /* 0x000000060200780c */ /* 0x000fc80003f25270 */
[----:B0-----:R-:W-:Y:S02]  /*bd80*/  SEL R4, RZ, 0x1, P1 ;  /* 0x00000001ff047807 */ /* 0x001fe40000800000 */
[----:B------:R-:W-:Y:S02]  /*bd90*/  SEL R3, R2, RZ, P1 ;  /* 0x000000ff02037207 */ /* 0x000fe40000800000 */
[----:B------:R-:W-:Y:S01]  /*bda0*/  LOP3.LUT R4, R11, R4, RZ, 0x3c, !PT ;  /* 0x000000040b047212 */ /* 0x000fe200078e3cff */
[----:B-1----:R-:W-:Y:S06]  /*bdb0*/  @!P0 BRA `(.L_x_279) ;  /* 0x0000000000dc8947 */ /* 0x002fec0003800000 */
.L_x_292:
[----:B------:R-:W-:Y:S01]  /*bdc0*/  IMAD R3, R3, 0x8, R0 ;  /* 0x0000000803037824 */ /* 0x000fe200078e0200 */
[----:B------:R-:W-:-:S07]  /*bdd0*/  SHF.L.U32 R0, R4, 0x1f, RZ ;  /* 0x0000001f04007819 */ /* 0x000fce00000006ff */
.L_x_280:
[----:B-1----:R1:W2:Y:S02]  /*bde0*/  SYNCS.PHASECHK.TRANS64.TRYWAIT P0, [R3+URZ], R0 ;  /* 0x00000000030075a7 */ /* 0x0022a4000800017f */
[----:B--2---:R-:W-:Y:S05]  /*bdf0*/  @!P0 NANOSLEEP.SYNCS 0x989680 ;  /* 0x009896800000895d */ /* 0x004fea0003900000 */
[----:B------:R-:W2:Y:S02]  /*be00*/  @!P0 SYNCS.PHASECHK.TRANS64 P0, [R3+URZ], R0 ;  /* 0x00000000030085a7 */ /* 0x000ea4000800007f */
[----:B--2---:R-:W-:Y:S05]  /*be10*/  @!P0 BRA `(.L_x_280) ;  /* 0xfffffffc00f08947 */ /* 0x004fea000383ffff */
.L_x_273:
[----:B------:R-:W-:Y:S05]  /*be20*/  BSYNC B0 ;  /* 0x0000000000007941 */ /* 0x000fea0003800000 */
.L_x_272:
[----:B------:R-:W-:Y:S05]  /*be30*/  EXIT ;  /* 0x000000000000794d */ /* 0x000fea0003800000 */
.L_x_21:
[----:B-1----:R-:W-:-:S04]  /*be40*/  IMAD.U32 R14, RZ, RZ, UR8 ;  /* 0x00000008ff0e7e24 */ /* 0x002fc8000f8e00ff */
[----:B------:R1:W2:Y:S03]  /*be50*/  SYNCS.PHASECHK.TRANS64.TRYWAIT P0, [R14+URZ], R15 ;  /* 0x0000000f0e0075a7 */ /* 0x0002a6000800017f */
[----:B--2---:R-:W-:Y:S05]  /*be60*/  @!P0 NANOSLEEP.SYNCS 0x989680 ;  /* 0x009896800000895d */ /* 0x004fea0003900000 */
[----:B------:R-:W2:Y:S02]  /*be70*/  @!P0 SYNCS.PHASECHK.TRANS64 P0, [R14+URZ], R15 ;  /* 0x0000000f0e0085a7 */ /* 0x000ea4000800007f */
[----:B--2---:R-:W-:Y:S05]  /*be80*/  @!P0 BRA `(.L_x_21) ;  /* 0xfffffffc00ec8947 */ /* 0x004fea000383ffff */
[----:B------:R-:W-:Y:S05]  /*be90*/  BRA `(.L_x_20) ;  /* 0xffffff5800c07947 */ /* 0x000fea000383ffff */
.L_x_260:
[----:B------:R-:W-:Y:S01]  /*bea0*/  BSSY B1, `(.L_x_281) ;  /* 0x0000006000017945 */ /* 0x000fe20003800000 */
[----:B------:R-:W-:-:S07]  /*beb0*/  IMAD.MOV.U32 R4, RZ, RZ, -0x1 ;  /* 0xffffffffff047424 */ /* 0x000fce00078e00ff */
[----:B------:R-:W-:Y:S05]  /*bec0*/  WARPSYNC.COLLECTIVE R4, `(.L_x_282) ;  /* 0x00000000040c7348 */ /* 0x000fea0003c00000 */
[----:B------:R-:W-:Y:S02]  /*bed0*/  ELECT P0, UR62, PT ;  /* 0x00000000003e782f */ /* 0x000fe40003800000 */
[----:B------:R-:W-:Y:S01]  /*bee0*/  MOV R4, UR62 ;  /* 0x0000003e00047c02 */ /* 0x000fe20008000f00 */
[----:B------:R-:W-:Y:S10]  /*bef0*/  ENDCOLLECTIVE ;  /* 0x000000000000791b */ /* 0x000ff40003800000 */
.L_x_282:
[----:B------:R-:W-:Y:S05]  /*bf00*/  BSYNC B1 ;  /* 0x0000000000017941 */ /* 0x000fea0003800000 */
.L_x_281:
[----:B------:R-:W-:Y:S05]  /*bf10*/  BRA `(.L_x_283) ;  /* 0xffffffec00c87947 */ /* 0x000fea000383ffff */
.L_x_263:
[----:B-1----:R1:W2:Y:S02]  /*bf20*/  SYNCS.PHASECHK.TRANS64.TRYWAIT P0, [R15+URZ+0x30], R6 ;  /* 0x000030060f0075a7 */ /* 0x0022a4000800017f */
[----:B--2---:R-:W-:Y:S05]  /*bf30*/  @!P0 NANOSLEEP.SYNCS 0x989680 ;  /* 0x009896800000895d */ /* 0x004fea0003900000 */
[----:B------:R-:W2:Y:S02]  /*bf40*/  @!P0 SYNCS.PHASECHK.TRANS64 P0, [R15+URZ+0x30], R6 ;  /* 0x000030060f0085a7 */ /* 0x000ea4000800007f */
[----:B--2---:R-:W-:Y:S05]  /*bf50*/  @!P0 BRA `(.L_x_263) ;  /* 0xfffffffc00f08947 */ /* 0x004fea000383ffff */
[----:B------:R-:W-:Y:S05]  /*bf60*/  BRA `(.L_x_284) ;  /* 0xfffffff000087947 */ /* 0x000fea000383ffff */
.L_x_271:
[----:B------:R-:W-:Y:S01]  /*bf70*/  BSSY B0, `(.L_x_285) ;  /* 0x0000006000007945 */ /* 0x000fe20003800000 */
[----:B------:R-:W-:-:S07]  /*bf80*/  IMAD.MOV.U32 R4, RZ, RZ, -0x1 ;  /* 0xffffffffff047424 */ /* 0x000fce00078e00ff */
[----:B------:R-:W-:Y:S05]  /*bf90*/  WARPSYNC.COLLECTIVE R4, `(.L_x_286) ;  /* 0x00000000040c7348 */ /* 0x000fea0003c00000 */
[----:B------:R-:W-:Y:S02]  /*bfa0*/  ELECT P0, UR62, PT ;  /* 0x00000000003e782f */ /* 0x000fe40003800000 */
[----:B------:R-:W-:Y:S01]  /*bfb0*/  MOV R4, UR62 ;  /* 0x0000003e00047c02 */ /* 0x000fe20008000f00 */
[----:B------:R-:W-:Y:S10]  /*bfc0*/  ENDCOLLECTIVE ;  /* 0x000000000000791b */ /* 0x000ff40003800000 */
.L_x_286:
[----:B------:R-:W-:Y:S05]  /*bfd0*/  BSYNC B0 ;  /* 0x0000000000007941 */ /* 0x000fea0003800000 */
.L_x_285:
[----:B------:R-:W-:Y:S05]  /*bfe0*/  BRA `(.L_x_287) ;  /* 0xfffffff800947947 */ /* 0x000fea000383ffff */
.L_x_275:
[----:B0-----:R0:W1:Y:S02]  /*bff0*/  SYNCS.PHASECHK.TRANS64.TRYWAIT P0, [R5+URZ], R2 ;  /* 0x00000002050075a7 */ /* 0x001064000800017f */
[----:B-1----:R-:W-:Y:S05]  /*c000*/  @!P0 NANOSLEEP.SYNCS 0x989680 ;  /* 0x009896800000895d */ /* 0x002fea0003900000 */
[----:B------:R-:W1:Y:S02]  /*c010*/  @!P0 SYNCS.PHASECHK.TRANS64 P0, [R5+URZ], R2 ;  /* 0x00000002050085a7 */ /* 0x000e64000800007f */
[----:B-1----:R-:W-:Y:S05]  /*c020*/  @!P0 BRA `(.L_x_275) ;  /* 0xfffffffc00f08947 */ /* 0x002fea000383ffff */
[----:B------:R-:W-:Y:S05]  /*c030*/  BRA `(.L_x_288) ;  /* 0xfffffff800d87947 */ /* 0x000fea000383ffff */
.L_x_276:
[----:B0-----:R0:W1:Y:S02]  /*c040*/  SYNCS.PHASECHK.TRANS64.TRYWAIT P0, [R7+URZ], R4 ;  /* 0x00000004070075a7 */ /* 0x001064000800017f */
[----:B-1----:R-:W-:Y:S05]  /*c050*/  @!P0 NANOSLEEP.SYNCS 0x989680 ;  /* 0x009896800000895d */ /* 0x002fea0003900000 */
[----:B------:R-:W1:Y:S02]  /*c060*/  @!P0 SYNCS.PHASECHK.TRANS64 P0, [R7+URZ], R4 ;  /* 0x00000004070085a7 */ /* 0x000e64000800007f */
[----:B-1----:R-:W-:Y:S05]  /*c070*/  @!P0 BRA `(.L_x_276) ;  /* 0xfffffffc00f08947 */ /* 0x002fea000383ffff */
[----:B------:R-:W-:Y:S05]  /*c080*/  BRA `(.L_x_289) ;  /* 0xfffffff800e87947 */ /* 0x000fea000383ffff */
.L_x_277:
[----:B0-----:R0:W1:Y:S02]  /*c090*/  SYNCS.PHASECHK.TRANS64.TRYWAIT P0, [R6+URZ], R5 ;  /* 0x00000005060075a7 */ /* 0x001064000800017f */
[----:B-1----:R-:W-:Y:S05]  /*c0a0*/  @!P0 NANOSLEEP.SYNCS 0x989680 ;  /* 0x009896800000895d */ /* 0x002fea0003900000 */
[----:B------:R-:W1:Y:S02]  /*c0b0*/  @!P0 SYNCS.PHASECHK.TRANS64 P0, [R6+URZ], R5 ;  /* 0x00000005060085a7 */ /* 0x000e64000800007f */
[----:B-1----:R-:W-:Y:S05]  /*c0c0*/  @!P0 BRA `(.L_x_277) ;  /* 0xfffffffc00f08947 */ /* 0x002fea000383ffff */
[----:B------:R-:W-:Y:S05]  /*c0d0*/  BRA `(.L_x_290) ;  /* 0xfffffff800f87947 */ /* 0x000fea000383ffff */
.L_x_278:
[----:B0-----:R0:W1:Y:S02]  /*c0e0*/  SYNCS.PHASECHK.TRANS64.TRYWAIT P0, [R9+URZ], R4 ;  /* 0x00000004090075a7 */ /* 0x001064000800017f */
[----:B-1----:R-:W-:Y:S05]  /*c0f0*/  @!P0 NANOSLEEP.SYNCS 0x989680 ;  /* 0x009896800000895d */ /* 0x002fea0003900000 */
[----:B------:R-:W1:Y:S02]  /*c100*/  @!P0 SYNCS.PHASECHK.TRANS64 P0, [R9+URZ], R4 ;  /* 0x00000004090085a7 */ /* 0x000e64000800007f */
[----:B-1----:R-:W-:Y:S05]  /*c110*/  @!P0 BRA `(.L_x_278) ;  /* 0xfffffffc00f08947 */ /* 0x002fea000383ffff */
[----:B------:R-:W-:Y:S05]  /*c120*/  BRA `(.L_x_291) ;  /* 0xfffffffc00087947 */ /* 0x000fea000383ffff */
.L_x_279:
[----:B0-----:R0:W1:Y:S02]  /*c130*/  SYNCS.PHASECHK.TRANS64.TRYWAIT P0, [R6+URZ], R5 ;  /* 0x00000005060075a7 */ /* 0x001064000800017f */
[----:B-1----:R-:W-:Y:S05]  /*c140*/  @!P0 NANOSLEEP.SYNCS 0x989680 ;  /* 0x009896800000895d */ /* 0x002fea0003900000 */
[----:B------:R-:W1:Y:S02]  /*c150*/  @!P0 SYNCS.PHASECHK.TRANS64 P0, [R6+URZ], R5 ;  /* 0x00000005060085a7 */ /* 0x000e64000800007f */
[----:B-1----:R-:W-:Y:S05]  /*c160*/  @!P0 BRA `(.L_x_279) ;  /* 0xfffffffc00f08947 */ /* 0x002fea000383ffff */
[----:B------:R-:W-:Y:S05]  /*c170*/  BRA `(.L_x_292) ;  /* 0xfffffffc00107947 */ /* 0x000fea000383ffff */
.L_x_293:
[----:B------:R-:W-:-:S00]  /*c180*/  BRA `(.L_x_293) ;  /* 0xfffffffc00fc7947 */ /* 0x000fc0000383ffff */
[----:B------:R-:W-:-:S00]  /*c190*/  NOP ;  /* 0x0000000000007918 */ /* 0x000fc00000000000 */
        /* <DEDUP_REMOVED lines=14> */
.L_x_294:


//--------------------- .nv.shared._ZN7cutlass13device_kernelINS_4gemm6kernel13GemmUniversalIN4cute5tupleIJiiiiEEENS1_10collective13CollectiveMmaINS1_40MainloopSm90TmaGmmaWarpSpecializedSparseILi6ENS5_IJNS4_1CILi2EEENSA_ILi1EEESC_EEENS1_35KernelTmaWarpSpecializedCooperativeEEENS5_IJNSA_ILi256EEENSA_ILi128EEESH_EEEaNS5_IJNS4_6LayoutINS5_IJiNS5_IJSB_iEEEiEEENS5_IJlNS5_IJSC_SB_EEElEEEEENSJ_INS5_IJNS5_IJNSA_ILi64EEEiEEENS5_IJSH_iEEEiEEENS5_IJNS5_IJSH_NSA_ILi8192EEEEEENS5_IJSC_lEEElEEEEEEEEaNS5_IJlSC_lEEENS4_8TiledMMAINS4_8MMA_AtomIJNS4_4SM904GMMA6SPARSE28GMMA_64x128x64_S32S8S8_SS_TNILNS13_9SparseSelE0EEEEEENSJ_ISD_NS5_IJSC_NSA_ILi0EEES19_EEEEENS5_IJNS4_10UnderscoreES1C_S1C_EEEEENS4_13SM90_TMA_LOADENS4_14ComposedLayoutINS4_7SwizzleILi2ELi4ELi3EEENS4_25smem_sparse_ptr_flag_bitsILi2ELi8EEENSJ_INS5_IJNS5_IJSC_NSA_ILi8EEEEEENS5_IJSB_SP_EEEEEENS5_IJNS5_IJS19_SH_EEESM_EEEEEEEvNS4_8identityENS4_23SM90_TMA_LOAD_MULTICASTENS1G_INS1H_ILi3ELi4ELi3EEENS4_18smem_ptr_flag_bitsILi8EEENSJ_INS5_IJS1L_SH_EEENS5_IJSH_SC_EEEEEEEvS1T_EENS_8epilogue10collective6detail29Sm90TmaWarpSpecializedAdapterINS24_15DefaultEpilogueIiNS5_IJSC_llEEES28_NS23_6thread17LinearCombinationIiLi1EiiLNS29_9ScaleType4KindE0ELNS_15FloatRoundStyleE2EiEENS1_15EpilogueDefaultEEEEEvvEEEEvNT_6ParamsE --------------------------
	.section	.nv.shared._ZN7cutlass13device_kernelINS_4gemm6kernel13GemmUniversalIN4cute5tupleIJiiiiEEENS1_10collective13CollectiveMmaINS1_40MainloopSm90TmaGmmaWarpSpecializedSparseILi6ENS5_IJNS4_1CILi2EEENSA_ILi1EEESC_EEENS1_35KernelTmaWarpSpecializedCooperativeEEENS5_IJNSA_ILi256EEENSA_ILi128EEESH_EEEaNS5_IJNS4_6LayoutINS5_IJiNS5_IJSB_iEEEiEEENS5_IJlNS5_IJSC_SB_EEElEEEEENSJ_INS5_IJNS5_IJNSA_ILi64EEEiEEENS5_IJSH_iEEEiEEENS5_IJNS5_IJSH_NSA_ILi8192EEEEEENS5_IJSC_lEEElEEEEEEEEaNS5_IJlSC_lEEENS4_8TiledMMAINS4_8MMA_AtomIJNS4_4SM904GMMA6SPARSE28GMMA_64x128x64_S32S8S8_SS_TNILNS13_9SparseSelE0EEEEEENSJ_ISD_NS5_IJSC_NSA_ILi0EEES19_EEEEENS5_IJNS4_10UnderscoreES1C_S1C_EEEEENS4_13SM90_TMA_LOADENS4_14ComposedLayoutINS4_7SwizzleILi2ELi4ELi3EEENS4_25smem_sparse_ptr_flag_bitsILi2ELi8EEENSJ_INS5_IJNS5_IJSC_NSA_ILi8EEEEEENS5_IJSB_SP_EEEEEENS5_IJNS5_IJS19_SH_EEESM_EEEEEEEvNS4_8identityENS4_23SM90_TMA_LOAD_MULTICASTENS1G_INS1H_ILi3ELi4ELi3EEENS4_18smem_ptr_flag_bitsILi8EEENSJ_INS5_IJS1L_SH_EEENS5_IJSH_SC_EEEEEEEvS1T_EENS_8epilogue10collective6detail29Sm90TmaWarpSpecializedAdapterINS24_15DefaultEpilogueIiNS5_IJSC_llEEES28_NS23_6thread17LinearCombinationIiLi1EiiLNS29_9ScaleType4KindE0ELNS_15FloatRoundStyleE2EiEENS1_15EpilogueDefaultEEEEEvvEEEEvNT_6ParamsE,"aw",@nobits
	.sectionflags	@""
	.align	16
	.zero		1024


//--------------------- .nv.shared.reserved.0     --------------------------
	.section	.nv.shared.reserved.0,"aw",@nobits
	.weak		__nv_reservedSMEM_offset_0_alias
	.size		__nv_reservedSMEM_offset_0_alias, 0, 0
	.other		__nv_reservedSMEM_offset_0_alias,@"STO_CUDA_RESERVED_SHARED STV_DEFAULT"
__nv_reservedSMEM_offset_0_alias:
	.zero		0


//--------------------- .nv.global                --------------------------
	.section	.nv.global,"aw",@nobits
.nv.global:
	.type		_ZN39_INTERNAL_7fa833f1_4_k_cu_e86c8006_27074cute1_E,@object
	.size		_ZN39_INTERNAL_7fa833f1_4_k_cu_e86c8006_27074cute1_E,(_ZN39_INTERNAL_7fa833f1_4_k_cu_e86c8006_27074cuda3std3__45__cpo6cbeginE - _ZN39_INTERNAL_7fa833f1_4_k_cu_e86c8006_27074cute1_E)
_ZN39_INTERNAL_7fa833f1_4_k_cu_e86c8006_27074cute1_E:
	.zero		1
	.type		_ZN39_INTERNAL_7fa833f1_4_k_cu_e86c8006_27074cuda3std3__45__cpo6cbeginE,@object
	.size		_ZN39_INTERNAL_7fa833f1_4_k_cu_e86c8006_27074cuda3std3__45__cpo6cbeginE,(_ZN39_INTERNAL_7fa833f1_4_k_cu_e86c8006_27074cuda3std3__48in_placeE - _ZN39_INTERNAL_7fa833f1_4_k_cu_e86c8006_27074cuda3std3__45__cpo6cbeginE)
_ZN39_INTERNAL_7fa833f1_4_k_cu_e86c8006_27074cuda3std3__45__cpo6cbeginE:
	.zero		1
	.type		_ZN39_INTERNAL_7fa833f1_4_k_cu_e86c8006_27074cuda3std3__48in_placeE,@object
	.size		_ZN39_INTERNAL_7fa833f1_4_k_cu_e86c8006_27074cuda3std3__48in_placeE,(_ZN39_INTERNAL_7fa833f1_4_k_cu_e86c8006_27074cuda3std6ranges3__45__cpo9iter_moveE - _ZN39_INTERNAL_7fa833f1_4_k_cu_e86c8006_27074cuda3std3__48in_placeE)
_ZN39_INTERNAL_7fa833f1_4_k_cu_e86c8006_27074cuda3std3__48in_placeE:
	.zero		1
	.type		_ZN39_INTERNAL_7fa833f1_4_k_cu_e86c8006_27074cuda3std6ranges3__45__cpo9iter_moveE,@object
	.size		_ZN39_INTERNAL_7fa833f1_4_k_cu_e86c8006_27074cuda3std6ranges3__45__cpo9iter_moveE,(_ZN39_INTERNAL_7fa833f1_4_k_cu_e86c8006_27074cuda3std3__45__cpo5beginE - _ZN39_INTERNAL_7fa833f1_4_k_cu_e86c8006_27074cuda3std6ranges3__45__cpo9iter_moveE)
_ZN39_INTERNAL_7fa833f1_4_k_cu_e86c8006_27074cuda3std6ranges3__45__cpo9iter_moveE:
	.zero		1
	.type		_ZN39_INTERNAL_7fa833f1_4_k_cu_e86c8006_27074cuda3std3__45__cpo5beginE,@object
	.size		_ZN39_INTERNAL_7fa833f1_4_k_cu_e86c8006_27074cuda3std3__45__cpo5beginE,(_ZN39_INTERNAL_7fa833f1_4_k_cu_e86c8006_27074cuda3std3__441_GLOBAL__N__7fa833f1_4_k_cu_e86c8006_27076ignoreE - _ZN39_INTERNAL_7fa833f1_4_k_cu_e86c8006_27074cuda3std3__45__cpo5beginE)
_ZN39_INTERNAL_7fa833f1_4_k_cu_e86c8006_27074cuda3std3__45__cpo5beginE:
	.zero		1
	.type		_ZN39_INTERNAL_7fa833f1_4_k_cu_e86c8006_27074cuda3std3__441_GLOBAL__N__7fa833f1_4_k_cu_e86c8006_27076ignoreE,@object
	.size		_ZN39_INTERNAL_7fa833f1_4_k_cu_e86c8006_27074cuda3std3__441_GLOBAL__N__7fa833f1_4_k_cu_e86c8006_27076ignoreE,(_ZN39_INTERNAL_7fa833f1_4_k_cu_e86c8006_27074cute7productE - _ZN39_INTERNAL_7fa833f1_4_k_cu_e86c8006_27074cuda3std3__441_GLOBAL__N__7fa833f1_4_k_cu_e86c8006_27076ignoreE)
_ZN39_INTERNAL_7fa833f1_4_k_cu_e86c8006_27074cuda3std3__441_GLOBAL__N__7fa833f1_4_k_cu_e86c8006_27076ignoreE:
	.zero		1
	.type		_ZN39_INTERNAL_7fa833f1_4_k_cu_e86c8006_27074cute7productE,@object
	.size		_ZN39_INTERNAL_7fa833f1_4_k_cu_e86c8006_27074cute7productE,(_ZN39_INTERNAL_7fa833f1_4_k_cu_e86c8006_27074cuda3std3__45__cpo3endE - _ZN39_INTERNAL_7fa833f1_4_k_cu_e86c8006_27074cute7productE)
_ZN39_INTERNAL_7fa833f1_4_k_cu_e86c8006_27074cute7productE:
	.zero		1
	.type		_ZN39_INTERNAL_7fa833f1_4_k_cu_e86c8006_27074cuda3std3__45__cpo3endE,@object
	.size		_ZN39_INTERNAL_7fa833f1_4_k_cu_e86c8006_27074cuda3std3__45__cpo3endE,(_ZN39_INTERNAL_7fa833f1_4_k_cu_e86c8006_27074cuda3std3__419piecewise_constructE - _ZN39_INTERNAL_7fa833f1_4_k_cu_e86c8006_27074cuda3std3__45__cpo3endE)
_ZN39_INTERNAL_7fa833f1_4_k_cu_e86c8006_27074cuda3std3__45__cpo3endE:
	.zero		1
	.type		_ZN39_INTERNAL_7fa833f1_4_k_cu_e86c8006_27074cuda3std3__419piecewise_constructE,@object
	.size		_ZN39_INTERNAL_7fa833f1_4_k_cu_e86c8006_27074cuda3std3__419piecewise_constructE,(_ZN39_INTERNAL_7fa833f1_4_k_cu_e86c8006_27074cuda3std3__45__cpo4cendE - _ZN39_INTERNAL_7fa833f1_4_k_cu_e86c8006_27074cuda3std3__419piecewise_constructE)
_ZN39_INTERNAL_7fa833f1_4_k_cu_e86c8006_27074cuda3std3__419piecewise_constructE:
	.zero		1
	.type		_ZN39_INTERNAL_7fa833f1_4_k_cu_e86c8006_27074cuda3std3__45__cpo4cendE,@object
	.size		_ZN39_INTERNAL_7fa833f1_4_k_cu_e86c8006_27074cuda3std3__45__cpo4cendE,(_ZN39_INTERNAL_7fa833f1_4_k_cu_e86c8006_27074cuda3std6ranges3__45__cpo4swapE - _ZN39_INTERNAL_7fa833f1_4_k_cu_e86c8006_27074cuda3std3__45__cpo4cendE)
_ZN39_INTERNAL_7fa833f1_4_k_cu_e86c8006_27074cuda3std3__45__cpo4cendE:
	.zero		1
	.type		_ZN39_INTERNAL_7fa833f1_4_k_cu_e86c8006_27074cuda3std6ranges3__45__cpo4swapE,@object
	.size		_ZN39_INTERNAL_7fa833f1_4_k_cu_e86c8006_27074cuda3std6ranges3__45__cpo4swapE,(.L_7 - _ZN39_INTERNAL_7fa833f1_4_k_cu_e86c8006_27074cuda3std6ranges3__45__cpo4swapE)
_ZN39_INTERNAL_7fa833f1_4_k_cu_e86c8006_27074cuda3std6ranges3__45__cpo4swapE:
	.zero		1
.L_7:


//--------------------- .nv.constant0._ZN7cutlass13device_kernelINS_4gemm6kernel13GemmUniversalIN4cute5tupleIJiiiiEEENS1_10collective13CollectiveMmaINS1_40MainloopSm90TmaGmmaWarpSpecializedSparseILi6ENS5_IJNS4_1CILi2EEENSA_ILi1EEESC_EEENS1_35KernelTmaWarpSpecializedCooperativeEEENS5_IJNSA_ILi256EEENSA_ILi128EEESH_EEEaNS5_IJNS4_6LayoutINS5_IJiNS5_IJSB_iEEEiEEENS5_IJlNS5_IJSC_SB_EEElEEEEENSJ_INS5_IJNS5_IJNSA_ILi64EEEiEEENS5_IJSH_iEEEiEEENS5_IJNS5_IJSH_NSA_ILi8192EEEEEENS5_IJSC_lEEElEEEEEEEEaNS5_IJlSC_lEEENS4_8TiledMMAINS4_8MMA_AtomIJNS4_4SM904GMMA6SPARSE28GMMA_64x128x64_S32S8S8_SS_TNILNS13_9SparseSelE0EEEEEENSJ_ISD_NS5_IJSC_NSA_ILi0EEES19_EEEEENS5_IJNS4_10UnderscoreES1C_S1C_EEEEENS4_13SM90_TMA_LOADENS4_14ComposedLayoutINS4_7SwizzleILi2ELi4ELi3EEENS4_25smem_sparse_ptr_flag_bitsILi2ELi8EEENSJ_INS5_IJNS5_IJSC_NSA_ILi8EEEEEENS5_IJSB_SP_EEEEEENS5_IJNS5_IJS19_SH_EEESM_EEEEEEEvNS4_8identityENS4_23SM90_TMA_LOAD_MULTICASTENS1G_INS1H_ILi3ELi4ELi3EEENS4_18smem_ptr_flag_bitsILi8EEENSJ_INS5_IJS1L_SH_EEENS5_IJSH_SC_EEEEEEEvS1T_EENS_8epilogue10collective6detail29Sm90TmaWarpSpecializedAdapterINS24_15DefaultEpilogueIiNS5_IJSC_llEEES28_NS23_6thread17LinearCombinationIiLi1EiiLNS29_9ScaleType4KindE0ELNS_15FloatRoundStyleE2EiEENS1_15EpilogueDefaultEEEEEvvEEEEvNT_6ParamsE --------------------------
	.section	.nv.constant0._ZN7cutlass13device_kernelINS_4gemm6kernel13GemmUniversalIN4cute5tupleIJiiiiEEENS1_10collective13CollectiveMmaINS1_40MainloopSm90TmaGmmaWarpSpecializedSparseILi6ENS5_IJNS4_1CILi2EEENSA_ILi1EEESC_EEENS1_35KernelTmaWarpSpecializedCooperativeEEENS5_IJNSA_ILi256EEENSA_ILi128EEESH_EEEaNS5_IJNS4_6LayoutINS5_IJiNS5_IJSB_iEEEiEEENS5_IJlNS5_IJSC_SB_EEElEEEEENSJ_INS5_IJNS5_IJNSA_ILi64EEEiEEENS5_IJSH_iEEEiEEENS5_IJNS5_IJSH_NSA_ILi8192EEEEEENS5_IJSC_lEEElEEEEEEEEaNS5_IJlSC_lEEENS4_8TiledMMAINS4_8MMA_AtomIJNS4_4SM904GMMA6SPARSE28GMMA_64x128x64_S32S8S8_SS_TNILNS13_9SparseSelE0EEEEEENSJ_ISD_NS5_IJSC_NSA_ILi0EEES19_EEEEENS5_IJNS4_10UnderscoreES1C_S1C_EEEEENS4_13SM90_TMA_LOADENS4_14ComposedLayoutINS4_7SwizzleILi2ELi4ELi3EEENS4_25smem_sparse_ptr_flag_bitsILi2ELi8EEENSJ_INS5_IJNS5_IJSC_NSA_ILi8EEEEEENS5_IJSB_SP_EEEEEENS5_IJNS5_IJS19_SH_EEESM_EEEEEEEvNS4_8identityENS4_23SM90_TMA_LOAD_MULTICASTENS1G_INS1H_ILi3ELi4ELi3EEENS4_18smem_ptr_flag_bitsILi8EEENSJ_INS5_IJS1L_SH_EEENS5_IJSH_SC_EEEEEEEvS1T_EENS_8epilogue10collective6detail29Sm90TmaWarpSpecializedAdapterINS24_15DefaultEpilogueIiNS5_IJSC_llEEES28_NS23_6thread17LinearCombinationIiLi1EiiLNS29_9ScaleType4KindE0ELNS_15FloatRoundStyleE2EiEENS1_15EpilogueDefaultEEEEEvvEEEEvNT_6ParamsE,"a",@progbits
	.sectionflags	@""
	.align	4
.nv.constant0._ZN7cutlass13device_kernelINS_4gemm6kernel13GemmUniversalIN4cute5tupleIJiiiiEEENS1_10collective13CollectiveMmaINS1_40MainloopSm90TmaGmmaWarpSpecializedSparseILi6ENS5_IJNS4_1CILi2EEENSA_ILi1EEESC_EEENS1_35KernelTmaWarpSpecializedCooperativeEEENS5_IJNSA_ILi256EEENSA_ILi128EEESH_EEEaNS5_IJNS4_6LayoutINS5_IJiNS5_IJSB_iEEEiEEENS5_IJlNS5_IJSC_SB_EEElEEEEENSJ_INS5_IJNS5_IJNSA_ILi64EEEiEEENS5_IJSH_iEEEiEEENS5_IJNS5_IJSH_NSA_ILi8192EEEEEENS5_IJSC_lEEElEEEEEEEEaNS5_IJlSC_lEEENS4_8TiledMMAINS4_8MMA_AtomIJNS4_4SM904GMMA6SPARSE28GMMA_64x128x64_S32S8S8_SS_TNILNS13_9SparseSelE0EEEEEENSJ_ISD_NS5_IJSC_NSA_ILi0EEES19_EEEEENS5_IJNS4_10UnderscoreES1C_S1C_EEEEENS4_13SM90_TMA_LOADENS4_14ComposedLayoutINS4_7SwizzleILi2ELi4ELi3EEENS4_25smem_sparse_ptr_flag_bitsILi2ELi8EEENSJ_INS5_IJNS5_IJSC_NSA_ILi8EEEEEENS5_IJSB_SP_EEEEEENS5_IJNS5_IJS19_SH_EEESM_EEEEEEEvNS4_8identityENS4_23SM90_TMA_LOAD_MULTICASTENS1G_INS1H_ILi3ELi4ELi3EEENS4_18smem_ptr_flag_bitsILi8EEENSJ_INS5_IJS1L_SH_EEENS5_IJSH_SC_EEEEEEEvS1T_EENS_8epilogue10collective6detail29Sm90TmaWarpSpecializedAdapterINS24_15DefaultEpilogueIiNS5_IJSC_llEEES28_NS23_6thread17LinearCombinationIiLi1EiiLNS29_9ScaleType4KindE0ELNS_15FloatRoundStyleE2EiEENS1_15EpilogueDefaultEEEEEvvEEEEvNT_6ParamsE:
	.zero		1920


//--------------------- SYMBOLS --------------------------

	.type		.nv.reservedSmem.offset0,@object
	.size		.nv.reservedSmem.offset0,0x4
